	.target	sm_100a

	.elftype	@"ET_EXEC"


//--------------------- .note.nv.tkinfo           --------------------------
	.section	.note.nv.tkinfo,"",@"SHT_NOTE"
	.sectionflags	@"SHF_NOTE_NV_TKINFO"
	.tkinfo
        /*0018*/ 	.word	0x00000081
        /*0030*/ 	.string	""
        /*0030*/ 	.string	"ptxas-blackwell"
        /*0030*/ 	.string	"Cuda compilation tools, release 12.9, V12.9.86"
        /*0030*/ 	.string	"Build cuda_12.9.r12.9/compiler.36037853_0"
        /*0030*/ 	.string	"-v  -suppress-debug-info  -lineinfo  -arch sm_100a "



//--------------------- .note.nv.cuver            --------------------------
	.section	.note.nv.cuver,"",@"SHT_NOTE"
	.sectionflags	@"SHF_NOTE_NV_CUVER"
        /*0018*/ 	.short	0x0001
        /*001a*/ 	.short	0x0064
        /*001c*/ 	.short	0x0001
        /*001e*/ 	.short	0x0000
        /*0020*/ 	.short	0x0001
        /*0022*/ 	.short	0x0000


//--------------------- .nv.info                  --------------------------
	.section	.nv.info,"",@"SHT_CUDA_INFO"
	.align	4


	//----- nvinfo : EIATTR_REGCOUNT
	.align		4
        /*0000*/ 	.byte	0x04, 0x2f
        /*0002*/ 	.short	(.L_4 - .L_3)
	.align		4
.L_3:
        /*0004*/ 	.word	index@(gluon_tcgen05)
        /*0008*/ 	.word	0x00000027


	//----- nvinfo : EIATTR_FRAME_SIZE
	.align		4
.L_4:
        /*000c*/ 	.byte	0x04, 0x11
        /*000e*/ 	.short	(.L_6 - .L_5)
	.align		4
.L_5:
        /*0010*/ 	.word	index@($__internal_2_$__cuda_sm10x_tcgen05_guardrail_trap_unallocated_columns_being_dealloced)
        /*0014*/ 	.word	0x00000000


	//----- nvinfo : EIATTR_FRAME_SIZE
	.align		4
.L_6:
        /*0018*/ 	.byte	0x04, 0x11
        /*001a*/ 	.short	(.L_8 - .L_7)
	.align		4
.L_7:
        /*001c*/ 	.word	index@($__internal_1_$__cuda_sm10x_tcgen05_guardrail_trap_phase_invalid_during_alloc)
        /*0020*/ 	.word	0x00000000


	//----- nvinfo : EIATTR_FRAME_SIZE
	.align		4
.L_8:
        /*0024*/ 	.byte	0x04, 0x11
        /*0026*/ 	.short	(.L_10 - .L_9)
	.align		4
.L_9:
        /*0028*/ 	.word	index@($__internal_0_$__cuda_sm10x_tcgen05_guardrail_trap_col_being_dealloced_not_returned_by_alloc)
        /*002c*/ 	.word	0x00000000


	//----- nvinfo : EIATTR_FRAME_SIZE
	.align		4
.L_10:
        /*0030*/ 	.byte	0x04, 0x11
        /*0032*/ 	.short	(.L_12 - .L_11)
	.align		4
.L_11:
        /*0034*/ 	.word	index@(gluon_tcgen05)
        /*0038*/ 	.word	0x00000000


	//----- nvinfo : EIATTR_MIN_STACK_SIZE
	.align		4
.L_12:
        /*003c*/ 	.byte	0x04, 0x12
        /*003e*/ 	.short	(.L_14 - .L_13)
	.align		4
.L_13:
        /*0040*/ 	.word	index@(gluon_tcgen05)
        /*0044*/ 	.word	0x00000000
.L_14:


//--------------------- .nv.info.gluon_tcgen05    --------------------------
	.section	.nv.info.gluon_tcgen05,"",@"SHT_CUDA_INFO"
	.sectionflags	@""
	.align	4


	//----- nvinfo : EIATTR_CUDA_API_VERSION
	.align		4
        /*0000*/ 	.byte	0x04, 0x37
        /*0002*/ 	.short	(.L_16 - .L_15)
.L_15:
        /*0004*/ 	.word	0x00000081


	//----- nvinfo : EIATTR_KPARAM_INFO
	.align		4
.L_16:
        /*0008*/ 	.byte	0x04, 0x17
        /*000a*/ 	.short	(.L_18 - .L_17)
.L_17:
        /*000c*/ 	.word	0x00000000
        /*0010*/ 	.short	0x000a
        /*0012*/ 	.short	0x0048
        /*0014*/ 	.byte	0x00, 0xf4, 0x21, 0x00


	//----- nvinfo : EIATTR_KPARAM_INFO
	.align		4
.L_18:
        /*0018*/ 	.byte	0x04, 0x17
        /*001a*/ 	.short	(.L_20 - .L_19)
.L_19:
        /*001c*/ 	.word	0x00000000
        /*0020*/ 	.short	0x0009
        /*0022*/ 	.short	0x0040
        /*0024*/ 	.byte	0x00, 0xf4, 0x21, 0x00


	//----- nvinfo : EIATTR_KPARAM_INFO
	.align		4
.L_20:
        /*0028*/ 	.byte	0x04, 0x17
        /*002a*/ 	.short	(.L_22 - .L_21)
.L_21:
        /*002c*/ 	.word	0x00000000
        /*0030*/ 	.short	0x0008
        /*0032*/ 	.short	0x0038
        /*0034*/ 	.byte	0x00, 0xf0, 0x21, 0x00


	//----- nvinfo : EIATTR_KPARAM_INFO
	.align		4
.L_22:
        /*0038*/ 	.byte	0x04, 0x17
        /*003a*/ 	.short	(.L_24 - .L_23)
.L_23:
        /*003c*/ 	.word	0x00000000
        /*0040*/ 	.short	0x0007
        /*0042*/ 	.short	0x0030
        /*0044*/ 	.byte	0x00, 0xf0, 0x21, 0x00


	//----- nvinfo : EIATTR_KPARAM_INFO
	.align		4
.L_24:
        /*0048*/ 	.byte	0x04, 0x17
        /*004a*/ 	.short	(.L_26 - .L_25)
.L_25:
        /*004c*/ 	.word	0x00000000
        /*0050*/ 	.short	0x0006
        /*0052*/ 	.short	0x0028
        /*0054*/ 	.byte	0x00, 0xf0, 0x21, 0x00


	//----- nvinfo : EIATTR_KPARAM_INFO
	.align		4
.L_26:
        /*0058*/ 	.byte	0x04, 0x17
        /*005a*/ 	.short	(.L_28 - .L_27)
.L_27:
        /*005c*/ 	.word	0x00000000
        /*0060*/ 	.short	0x0005
        /*0062*/ 	.short	0x0020
        /*0064*/ 	.byte	0x00, 0xf0, 0x11, 0x00


	//----- nvinfo : EIATTR_KPARAM_INFO
	.align		4
.L_28:
        /*0068*/ 	.byte	0x04, 0x17
        /*006a*/ 	.short	(.L_30 - .L_29)
.L_29:
        /*006c*/ 	.word	0x00000000
        /*0070*/ 	.short	0x0004
        /*0072*/ 	.short	0x001c
        /*0074*/ 	.byte	0x00, 0xf0, 0x11, 0x00


	//----- nvinfo : EIATTR_KPARAM_INFO
	.align		4
.L_30:
        /*0078*/ 	.byte	0x04, 0x17
        /*007a*/ 	.short	(.L_32 - .L_31)
.L_31:
        /*007c*/ 	.word	0x00000000
        /*0080*/ 	.short	0x0003
        /*0082*/ 	.short	0x0018
        /*0084*/ 	.byte	0x00, 0xf0, 0x11, 0x00


	//----- nvinfo : EIATTR_KPARAM_INFO
	.align		4
.L_32:
        /*0088*/ 	.byte	0x04, 0x17
        /*008a*/ 	.short	(.L_34 - .L_33)
.L_33:
        /*008c*/ 	.word	0x00000000
        /*0090*/ 	.short	0x0002
        /*0092*/ 	.short	0x0010
        /*0094*/ 	.byte	0x00, 0xf4, 0x21, 0x00


	//----- nvinfo : EIATTR_KPARAM_INFO
	.align		4
.L_34:
        /*0098*/ 	.byte	0x04, 0x17
        /*009a*/ 	.short	(.L_36 - .L_35)
.L_35:
        /*009c*/ 	.word	0x00000000
        /*00a0*/ 	.short	0x0001
        /*00a2*/ 	.short	0x0008
        /*00a4*/ 	.byte	0x00, 0xf4, 0x21, 0x00


	//----- nvinfo : EIATTR_KPARAM_INFO
	.align		4
.L_36:
        /*00a8*/ 	.byte	0x04, 0x17
        /*00aa*/ 	.short	(.L_38 - .L_37)
.L_37:
        /*00ac*/ 	.word	0x00000000
        /*00b0*/ 	.short	0x0000
        /*00b2*/ 	.short	0x0000
        /*00b4*/ 	.byte	0x00, 0xf4, 0x21, 0x00


	//----- nvinfo : EIATTR_AT_ENTRY_FRAGMENTS
	.align		4
.L_38:
        /*00b8*/ 	.byte	0x04, 0x4f
        /*00ba*/ 	.short	(.L_40 - .L_39)


	//   ....[0]....
.L_39:
        /*00bc*/ 	.word	0x00000004


	//----- nvinfo : EIATTR_RESERVED_SMEM_USED
	.align		4
.L_40:
        /*00c0*/ 	.byte	0x01, 0x41
	.zero		2


	//----- nvinfo : EIATTR_SPARSE_MMA_MASK
	.align		4
        /*00c4*/ 	.byte	0x03, 0x50
        /*00c6*/ 	.short	0x0000


	//----- nvinfo : EIATTR_TCGEN05_1CTA_USED
	.align		4
        /*00c8*/ 	.byte	0x01, 0x51
	.zero		2


	//----- nvinfo : EIATTR_MAXREG_COUNT
	.align		4
        /*00cc*/ 	.byte	0x03, 0x1b
        /*00ce*/ 	.short	0x00ff


	//----- nvinfo : EIATTR_NUM_BARRIERS
	.align		4
        /*00d0*/ 	.byte	0x02, 0x4c
        /*00d2*/ 	.byte	0x01
	.zero		1


	//----- nvinfo : EIATTR_INT_WARP_WIDE_INSTR_OFFSETS
	.align		4
        /*00d4*/ 	.byte	0x04, 0x31
        /*00d6*/ 	.short	(.L_42 - .L_41)


	//   ....[0]....
.L_41:
        /*00d8*/ 	.word	0x00001740


	//   ....[1]....
        /*00dc*/ 	.word	0x00001760


	//   ....[2]....
        /*00e0*/ 	.word	0x000017f0


	//   ....[3]....
        /*00e4*/ 	.word	0x000019a0


	//   ....[4]....
        /*00e8*/ 	.word	0x000019b0


	//   ....[5]....
        /*00ec*/ 	.word	0x000019c0


	//   ....[6]....
        /*00f0*/ 	.word	0x000019d0


	//   ....[7]....
        /*00f4*/ 	.word	0x00001cf0


	//   ....[8]....
        /*00f8*/ 	.word	0x00001d00


	//   ....[9]....
        /*00fc*/ 	.word	0x00001e80


	//   ....[10]....
        /*0100*/ 	.word	0x00001ed0


	//   ....[11]....
        /*0104*/ 	.word	0x00001ee0


	//   ....[12]....
        /*0108*/ 	.word	0x00001f10


	//   ....[13]....
        /*010c*/ 	.word	0x00002200


	//   ....[14]....
        /*0110*/ 	.word	0x00002210


	//   ....[15]....
        /*0114*/ 	.word	0x000024e0


	//   ....[16]....
        /*0118*/ 	.word	0x000024f0


	//   ....[17]....
        /*011c*/ 	.word	0x00002860


	//   ....[18]....
        /*0120*/ 	.word	0x000028b0


	//----- nvinfo : EIATTR_COOP_GROUP_MASK_REGIDS
	.align		4
.L_42:
        /*0124*/ 	.byte	0x04, 0x29
        /*0126*/ 	.short	(.L_44 - .L_43)


	//   ....[0]....
.L_43:
        /*0128*/ 	.word	0xffffffff


	//   ....[1]....
        /*012c*/ 	.word	0xffffffff


	//   ....[2]....
        /*0130*/ 	.word	0xffffffff


	//   ....[3]....
        /*0134*/ 	.word	0xffffffff


	//   ....[4]....
        /*0138*/ 	.word	0xffffffff


	//   ....[5]....
        /*013c*/ 	.word	0xffffffff


	//   ....[6]....
        /*0140*/ 	.word	0xffffffff


	//   ....[7]....
        /*0144*/ 	.word	0xffffffff


	//   ....[8]....
        /*0148*/ 	.word	0xffffffff


	//   ....[9]....
        /*014c*/ 	.word	0xffffffff


	//----- nvinfo : EIATTR_COOP_GROUP_INSTR_OFFSETS
	.align		4
.L_44:
        /*0150*/ 	.byte	0x04, 0x28
        /*0152*/ 	.short	(.L_46 - .L_45)


	//   ....[0]....
.L_45:
        /*0154*/ 	.word	0x00000050


	//   ....[1]....
        /*0158*/ 	.word	0x00000310


	//   ....[2]....
        /*015c*/ 	.word	0x00000500


	//   ....[3]....
        /*0160*/ 	.word	0x000009c0


	//   ....[4]....
        /*0164*/ 	.word	0x00000b00


	//   ....[5]....
        /*0168*/ 	.word	0x00000fb0


	//   ....[6]....
        /*016c*/ 	.word	0x000010f0


	//   ....[7]....
        /*0170*/ 	.word	0x000015e0


	//   ....[8]....
        /*0174*/ 	.word	0x000026f0


	//   ....[9]....
        /*0178*/ 	.word	0x00002960


	//----- nvinfo : EIATTR_VRC_CTA_INIT_COUNT
	.align		4
.L_46:
        /*017c*/ 	.byte	0x02, 0x4a
        /*017e*/ 	.byte	0x80
	.zero		1


	//----- nvinfo : EIATTR_MBARRIER_INSTR_OFFSETS
	.align		4
        /*0180*/ 	.byte	0x04, 0x39
        /*0182*/ 	.short	(.L_48 - .L_47)


	//   ....[0]....
.L_47:
        /*0184*/ 	.word	0x00001810
        /*0188*/ 	.word	0x000000ff
        /*018c*/ 	.word	0x0000c000
        /*0190*/ 	.short	0x0100
        /*0192*/ 	.byte	0x08
	.zero		1


	//   ....[1]....
        /*0194*/ 	.word	0x00001820
        /*0198*/ 	.word	0x000000ff
        /*019c*/ 	.word	0x0000c010
        /*01a0*/ 	.short	0x0100
        /*01a2*/ 	.byte	0x08
	.zero		1


	//   ....[2]....
        /*01a4*/ 	.word	0x000018d0
        /*01a8*/ 	.word	0x000000ff
        /*01ac*/ 	.word	0x0000c008
        /*01b0*/ 	.short	0x0100
        /*01b2*/ 	.byte	0x08
	.zero		1


	//   ....[3]....
        /*01b4*/ 	.word	0x000018e0
        /*01b8*/ 	.word	0x000000ff
        /*01bc*/ 	.word	0x0000c018
        /*01c0*/ 	.short	0x0100
        /*01c2*/ 	.byte	0x08
	.zero		1


	//   ....[4]....
        /*01c4*/ 	.word	0x00001ab0
        /*01c8*/ 	.word	0x000000ff
        /*01cc*/ 	.word	0x0000c000
        /*01d0*/ 	.short	0x010a
        /*01d2*/ 	.byte	0x08
	.zero		1


	//   ....[5]....
        /*01d4*/ 	.word	0x00001d50
        /*01d8*/ 	.word	0x000000ff
        /*01dc*/ 	.word	0x0000c010
        /*01e0*/ 	.short	0x010a
        /*01e2*/ 	.byte	0x08
	.zero		1


	//   ....[6]....
        /*01e4*/ 	.word	0x00001f80
        /*01e8*/ 	.word	0x000000ff
        /*01ec*/ 	.word	0x0000c000
        /*01f0*/ 	.short	0x010a
        /*01f2*/ 	.byte	0x1c
	.zero		1


	//   ....[7]....
        /*01f4*/ 	.word	0x00002250
        /*01f8*/ 	.word	0x000000ff
        /*01fc*/ 	.word	0x0000c010
        /*0200*/ 	.short	0x010a
        /*0202*/ 	.byte	0x1c
	.zero		1


	//   ....[8]....
        /*0204*/ 	.word	0x00002320
        /*0208*/ 	.word	0x000000ff
        /*020c*/ 	.word	0x0000c000
        /*0210*/ 	.short	0x0108
        /*0212*/ 	.byte	0x08
	.zero		1


	//   ....[9]....
        /*0214*/ 	.word	0x00002330
        /*0218*/ 	.word	0x000000ff
        /*021c*/ 	.word	0x0000c010
        /*0220*/ 	.short	0x0108
        /*0222*/ 	.byte	0x08
	.zero		1


	//   ....[10]....
        /*0224*/ 	.word	0x00002380
        /*0228*/ 	.word	0x000000ff
        /*022c*/ 	.word	0x0000c008
        /*0230*/ 	.short	0x0108
        /*0232*/ 	.byte	0x08
	.zero		1


	//   ....[11]....
        /*0234*/ 	.word	0x00002390
        /*0238*/ 	.word	0x000000ff
        /*023c*/ 	.word	0x0000c018
        /*0240*/ 	.short	0x0108
        /*0242*/ 	.byte	0x08
	.zero		1


	//   ....[12]....
        /*0244*/ 	.word	0x00002980
        /*0248*/ 	.word	0x000000ff
        /*024c*/ 	.word	0x0000c000
        /*0250*/ 	.short	0x010a
        /*0252*/ 	.byte	0x08
	.zero		1


	//   ....[13]....
        /*0254*/ 	.word	0x000029b0
        /*0258*/ 	.word	0x000000ff
        /*025c*/ 	.word	0x0000c010
        /*0260*/ 	.short	0x010a
        /*0262*/ 	.byte	0x08
	.zero		1


	//   ....[14]....
        /*0264*/ 	.word	0x000029e0
        /*0268*/ 	.word	0x000000ff
        /*026c*/ 	.word	0x0000c000
        /*0270*/ 	.short	0x010a
        /*0272*/ 	.byte	0x1c
	.zero		1


	//   ....[15]....
        /*0274*/ 	.word	0x00002a10
        /*0278*/ 	.word	0x000000ff
        /*027c*/ 	.word	0x0000c010
        /*0280*/ 	.short	0x010a
        /*0282*/ 	.byte	0x1c
	.zero		1


	//----- nvinfo : EIATTR_NUM_MBARRIERS
	.align		4
.L_48:
        /*0284*/ 	.byte	0x03, 0x38
        /*0286*/ 	.short	0x0004


	//----- nvinfo : EIATTR_EXIT_INSTR_OFFSETS
	.align		4
        /*0288*/ 	.byte	0x04, 0x1c
        /*028a*/ 	.short	(.L_50 - .L_49)


	//   ....[0]....
.L_49:
        /*028c*/ 	.word	0x00002970


	//----- nvinfo : EIATTR_REQNTID
	.align		4
.L_50:
        /*0290*/ 	.byte	0x04, 0x10
        /*0292*/ 	.short	(.L_52 - .L_51)
.L_51:
        /*0294*/ 	.word	0x00000100
        /*0298*/ 	.word	0x00000001
        /*029c*/ 	.word	0x00000001


	//----- nvinfo : EIATTR_CRS_STACK_SIZE
	.align		4
.L_52:
        /*02a0*/ 	.byte	0x04, 0x1e
        /*02a2*/ 	.short	(.L_54 - .L_53)
.L_53:
        /*02a4*/ 	.word	0x00000000


	//----- nvinfo : EIATTR_CBANK_PARAM_SIZE
	.align		4
.L_54:
        /*02a8*/ 	.byte	0x03, 0x19
        /*02aa*/ 	.short	0x0050


	//----- nvinfo : EIATTR_PARAM_CBANK
	.align		4
        /*02ac*/ 	.byte	0x04, 0x0a
        /*02ae*/ 	.short	(.L_56 - .L_55)
	.align		4
.L_55:
        /*02b0*/ 	.word	index@(.nv.constant0.gluon_tcgen05)
        /*02b4*/ 	.short	0x0380
        /*02b6*/ 	.short	0x0050


	//----- nvinfo : EIATTR_SW_WAR
	.align		4
.L_56:
        /*02b8*/ 	.byte	0x04, 0x36
        /*02ba*/ 	.short	(.L_58 - .L_57)
.L_57:
        /*02bc*/ 	.word	0x00000008
.L_58:


//--------------------- .nv.compat                --------------------------
	.section	.nv.compat,"",@"SHT_CUDA_COMPAT_INFO"
	.align	4
        /*0000*/ 	.byte	0x02, 0x02, 0x02, 0x00, 0x02, 0x05, 0x05, 0x00, 0x02, 0x03, 0x03, 0x00, 0x02, 0x06, 0x01, 0x00


//--------------------- .nv.callgraph             --------------------------
	.section	.nv.callgraph,"",@"SHT_CUDA_CALLGRAPH"
	.align	4
	.sectionentsize	8
	.align		4
        /*0000*/ 	.word	0x00000000
	.align		4
        /*0004*/ 	.word	0xffffffff
	.align		4
        /*0008*/ 	.word	0x00000000
	.align		4
        /*000c*/ 	.word	0xfffffffe
	.align		4
        /*0010*/ 	.word	0x00000000
	.align		4
        /*0014*/ 	.word	0xfffffffd
	.align		4
        /*0018*/ 	.word	0x00000000
	.align		4
        /*001c*/ 	.word	0xfffffffc


//--------------------- .text.gluon_tcgen05       --------------------------
	.section	.text.gluon_tcgen05,"ax",@progbits
	.align	128
        .global         gluon_tcgen05
        .type           gluon_tcgen05,@function
        .size           gluon_tcgen05,(.L_x_77 - gluon_tcgen05)
        .other          gluon_tcgen05,@"STO_CUDA_ENTRY STV_DEFAULT"
gluon_tcgen05:
.text.gluon_tcgen05:
[----:B------:R-:W1:Y:S01]  /*0000*/  LDC R1, c[0x0][0x37c] ;  /* 0x0000df00ff017b82 */ /* 0x000e620000000800 */
[----:B------:R-:W2:Y:S02]  /*0010*/  S2R R0, SR_TID.X ;  /* 0x0000000000007919 */ /* 0x000ea40000002100 */
[----:B--2---:R-:W-:-:S13]  /*0020*/  ISETP.GE.U32.AND P2, PT, R0, 0x20, PT ;  /* 0x000000200000780c */ /* 0x004fda0003f46070 */
[----:B------:R-:W-:Y:S05]  /*0030*/  @P2 BRA `(.L_x_0) ;  /* 0x0000000000b82947 */ /* 0x000fea0003800000 */
[----:B------:R-:W2:Y:S01]  /*0040*/  S2UR UR6, SR_CgaCtaId ;  /* 0x00000000000679c3 */ /* 0x000ea20000008800 */
[----:B------:R-:W-:Y:S01]  /*0050*/  NOP ;  /* 0x0000000000007918 */ /* 0x000fe20000000000 */
[----:B------:R-:W-:Y:S02]  /*0060*/  UMOV UR4, 0x40 ;  /* 0x0000004000047882 */ /* 0x000fe40000000000 */
[----:B--2---:R-:W-:-:S09]  /*0070*/  ULEA UR4, UR6, UR4, 0x18 ;  /* 0x0000000406047291 */ /* 0x004fd2000f8ec0ff */
[----:B------:R-:W2:Y:S01]  /*0080*/  LDS.U8 R2, [UR4] ;  /* 0x00000004ff027984 */ /* 0x000ea20008000000 */
[----:B------:R-:W-:Y:S02]  /*0090*/  UMOV UR4, 0x400 ;  /* 0x0000040000047882 */ /* 0x000fe40000000000 */
[----:B------:R-:W-:Y:S01]  /*00a0*/  ULEA UR4, UR6, UR4, 0x18 ;  /* 0x0000000406047291 */ /* 0x000fe2000f8ec0ff */
[----:B--2---:R-:W-:-:S13]  /*00b0*/  ISETP.NE.AND P0, PT, R2, RZ, PT ;  /* 0x000000ff0200720c */ /* 0x004fda0003f05270 */
[----:B------:R-:W-:Y:S05]  /*00c0*/  @P0 BRA `(.L_x_1) ;  /* 0x00000000007c0947 */ /* 0x000fea0003800000 */
[----:B------:R-:W-:-:S13]  /*00d0*/  ELECT P0, URZ, PT ;  /* 0x0000000000ff782f */ /* 0x000fda0003800000 */
[----:B------:R-:W-:Y:S05]  /*00e0*/  @!P0 BRA `(.L_x_2) ;  /* 0x0000000000848947 */ /* 0x000fea0003800000 */
[----:B------:R-:W-:Y:S01]  /*00f0*/  UMOV UR5, 0x2 ;  /* 0x0000000200057882 */ /* 0x000fe20000000000 */
[----:B------:R-:W-:Y:S02]  /*0100*/  IMAD.MOV.U32 R5, RZ, RZ, 0x1 ;  /* 0x00000001ff057424 */ /* 0x000fe400078e00ff */
[----:B------:R-:W-:Y:S02]  /*0110*/  IMAD.MOV.U32 R3, RZ, RZ, 0x3 ;  /* 0x00000003ff037424 */ /* 0x000fe400078e00ff */
[----:B------:R-:W-:Y:S04]  /*0120*/  DEPBAR.LE SB2, 0x36 ;  /* 0x0000ad800000791a */ /* 0x000fe80000000000 */
[----:B------:R-:W2:Y:S02]  /*0130*/  UTCATOMSWS.FIND_AND_SET.ALIGN UP0, UR5, UR5 ;  /* 0x00000005000575e3 */ /* 0x000ea40008000800 */
[----:B--2---:R-:W-:-:S04]  /*0140*/  PLOP3.LUT P0, PT, PT, PT, UP0, 0x80, 0x8 ;  /* 0x000000000008781c */ /* 0x004fc80003f0f008 */
[----:B------:R-:W-:-:S04]  /*0150*/  SEL R2, RZ, 0xffffffff, !P0 ;  /* 0xffffffffff027807 */ /* 0x000fc80004000000 */
[----:B------:R-:W-:Y:S01]  /*0160*/  ISETP.NE.AND P0, PT, R2, RZ, PT ;  /* 0x000000ff0200720c */ /* 0x000fe20003f05270 */
[----:B------:R-:W-:-:S12]  /*0170*/  IMAD.U32 R2, RZ, RZ, UR5 ;  /* 0x00000005ff027e24 */ /* 0x000fd8000f8e00ff */
[----:B------:R-:W-:Y:S05]  /*0180*/  @P0 BRA `(.L_x_3) ;  /* 0x0000000000240947 */ /* 0x000fea0003800000 */
.L_x_4:
[----:B------:R-:W-:Y:S05]  /*0190*/  NANOSLEEP 0x64 ;  /* 0x000000640000795d */ /* 0x000fea0003800000 */
[----:B------:R-:W-:-:S05]  /*01a0*/  UMOV UR5, 0x2 ;  /* 0x0000000200057882 */ /* 0x000fca0000000000 */
[----:B------:R-:W-:Y:S04]  /*01b0*/  DEPBAR.LE SB2, 0x36 ;  /* 0x0000ad800000791a */ /* 0x000fe80000000000 */
[----:B------:R-:W2:Y:S02]  /*01c0*/  UTCATOMSWS.FIND_AND_SET.ALIGN UP0, UR5, UR5 ;  /* 0x00000005000575e3 */ /* 0x000ea40008000800 */
[----:B--2---:R-:W-:-:S04]  /*01d0*/  PLOP3.LUT P0, PT, PT, PT, UP0, 0x80, 0x8 ;  /* 0x000000000008781c */ /* 0x004fc80003f0f008 */
[----:B------:R-:W-:-:S04]  /*01e0*/  SEL R2, RZ, 0xffffffff, !P0 ;  /* 0xffffffffff027807 */ /* 0x000fc80004000000 */
[----:B------:R-:W-:Y:S01]  /*01f0*/  ISETP.NE.AND P0, PT, R2, RZ, PT ;  /* 0x000000ff0200720c */ /* 0x000fe20003f05270 */
[----:B------:R-:W-:-:S12]  /*0200*/  IMAD.U32 R2, RZ, RZ, UR5 ;  /* 0x00000005ff027e24 */ /* 0x000fd8000f8e00ff */
[----:B------:R-:W-:Y:S05]  /*0210*/  @!P0 BRA `(.L_x_4) ;  /* 0xfffffffc00dc8947 */ /* 0x000fea000383ffff */
.L_x_3:
[C---:B------:R-:W-:Y:S01]  /*0220*/  VIADD R4, R2.reuse, 0x10 ;  /* 0x0000001002047836 */ /* 0x040fe20000000000 */
[----:B------:R-:W-:Y:S01]  /*0230*/  UMOV UR5, 0x50 ;  /* 0x0000005000057882 */ /* 0x000fe20000000000 */
[----:B------:R-:W-:Y:S01]  /*0240*/  SHF.L.U32 R3, R3, R2, RZ ;  /* 0x0000000203037219 */ /* 0x000fe200000006ff */
[----:B------:R-:W-:Y:S01]  /*0250*/  ULEA UR5, UR6, UR5, 0x18 ;  /* 0x0000000506057291 */ /* 0x000fe2000f8ec0ff */
[----:B------:R-:W-:Y:S01]  /*0260*/  IMAD.SHL.U32 R2, R2, 0x20, RZ ;  /* 0x0000002002027824 */ /* 0x000fe200078e00ff */
[----:B------:R-:W-:-:S04]  /*0270*/  SHF.L.U32 R4, R5, R4, RZ ;  /* 0x0000000405047219 */ /* 0x000fc800000006ff */
[----:B------:R-:W-:-:S05]  /*0280*/  LOP3.LUT R3, R4, R3, RZ, 0xfc, !PT ;  /* 0x0000000304037212 */ /* 0x000fca00078efcff */
[----:B------:R2:W-:Y:S04]  /*0290*/  ATOMS.OR RZ, [UR5], R3 ;  /* 0x00000003ffff798c */ /* 0x0005e8000b000005 */
[----:B------:R2:W-:Y:S01]  /*02a0*/  STS [UR4], R2 ;  /* 0x00000002ff007988 */ /* 0x0005e20008000804 */
[----:B------:R-:W-:Y:S05]  /*02b0*/  BRA `(.L_x_2) ;  /* 0x0000000000107947 */ /* 0x000fea0003800000 */
.L_x_1:
[----:B------:R-:W-:Y:S01]  /*02c0*/  IMAD.MOV.U32 R3, RZ, RZ, -0x1 ;  /* 0xffffffffff037424 */ /* 0x000fe200078e00ff */
[----:B------:R-:W-:-:S04]  /*02d0*/  MOV R2, 0x300 ;  /* 0x0000030000027802 */ /* 0x000fc80000000f00 */
[----:B------:R2:W-:Y:S03]  /*02e0*/  STS [UR4], R3 ;  /* 0x00000003ff007988 */ /* 0x0005e60008000804 */
[----:B-12---:R-:W-:Y:S05]  /*02f0*/  CALL.REL.NOINC `($__internal_1_$__cuda_sm10x_tcgen05_guardrail_trap_phase_invalid_during_alloc) ;  /* 0x0000002400dc7944 */ /* 0x006fea0003c00000 */
.L_x_2:
[----:B------:R-:W-:Y:S05]  /*0300*/  WARPSYNC.ALL ;  /* 0x0000000000007948 */ /* 0x000fea0003800000 */
[----:B------:R-:W-:Y:S01]  /*0310*/  NOP ;  /* 0x0000000000007918 */ /* 0x000fe20000000000 */
.L_x_0:
[----:B------:R-:W3:Y:S08]  /*0320*/  S2UR UR4, SR_CgaCtaId ;  /* 0x00000000000479c3 */ /* 0x000ef00000008800 */
[----:B------:R-:W-:Y:S01]  /*0330*/  BAR.SYNC.DEFER_BLOCKING 0x0 ;  /* 0x0000000000007b1d */ /* 0x000fe20000010000 */
[----:B------:R-:W-:-:S05]  /*0340*/  LOP3.LUT R36, R0, 0xff, RZ, 0xc0, !PT ;  /* 0x000000ff00247812 */ /* 0x000fca00078ec0ff */
[----:B------:R-:W-:Y:S02]  /*0350*/  UMOV UR8, 0x400 ;  /* 0x0000040000087882 */ /* 0x000fe40000000000 */
[----:B--2---:R-:W2:Y:S08]  /*0360*/  LDC R3, c[0x0][0x398] ;  /* 0x0000e600ff037b82 */ /* 0x004eb00000000800 */
[----:B------:R-:W4:Y:S01]  /*0370*/  LDC R7, c[0x0][0x3a0] ;  /* 0x0000e800ff077b82 */ /* 0x000f220000000800 */
[----:B---3--:R-:W-:-:S07]  /*0380*/  ULEA UR8, UR4, UR8, 0x18 ;  /* 0x0000000804087291 */ /* 0x008fce000f8ec0ff */
[----:B------:R-:W3:Y:S02]  /*0390*/  S2UR UR9, SR_CTAID.Y ;  /* 0x00000000000979c3 */ /* 0x000ee40000002600 */
[----:B------:R-:W5:Y:S06]  /*03a0*/  LDS R4, [UR8] ;  /* 0x00000008ff047984 */ /* 0x000f6c0008000800 */
[----:B------:R-:W-:Y:S06]  /*03b0*/  BAR.SYNC.DEFER_BLOCKING 0x0 ;  /* 0x0000000000007b1d */ /* 0x000fec0000010000 */
[----:B------:R-:W-:Y:S05]  /*03c0*/  @P2 BRA `(.L_x_5) ;  /* 0x0000000000182947 */ /* 0x000fea0003800000 */
[----:B------:R-:W-:Y:S01]  /*03d0*/  ELECT P0, URZ, PT ;  /* 0x0000000000ff782f */ /* 0x000fe20003800000 */
[----:B------:R-:W-:Y:S01]  /*03e0*/  IMAD.MOV.U32 R2, RZ, RZ, 0x1 ;  /* 0x00000001ff027424 */ /* 0x000fe200078e00ff */
[----:B------:R-:W-:Y:S01]  /*03f0*/  UMOV UR5, 0x40 ;  /* 0x0000004000057882 */ /* 0x000fe20000000000 */
[----:B------:R-:W-:Y:S01]  /*0400*/  UVIRTCOUNT.DEALLOC.SMPOOL 0x80 ;  /* 0x000000800000784c */ /* 0x000fe20000000000 */
[----:B------:R-:W-:-:S09]  /*0410*/  ULEA UR5, UR4, UR5, 0x18 ;  /* 0x0000000504057291 */ /* 0x000fd2000f8ec0ff */
[----:B------:R5:W-:Y:S03]  /*0420*/  @P0 STS.U8 [UR5], R2 ;  /* 0x00000002ff000988 */ /* 0x000be60008000005 */
.L_x_5:
[----:B------:R-:W5:Y:S01]  /*0430*/  S2UR UR4, SR_CTAID.Z ;  /* 0x00000000000479c3 */ /* 0x000f620000002700 */
[----:B------:R-:W4:Y:S01]  /*0440*/  LDCU UR5, c[0x0][0x370] ;  /* 0x00006e00ff0577ac */ /* 0x000f220008000800 */
[C---:B------:R-:W-:Y:S01]  /*0450*/  ISETP.GE.U32.AND P0, PT, R36.reuse, 0x20, PT ;  /* 0x000000202400780c */ /* 0x040fe20003f06070 */
[----:B--2--5:R-:W-:Y:S01]  /*0460*/  VIADD R2, R3, 0xffffffff ;  /* 0xffffffff03027836 */ /* 0x024fe20000000000 */
[C---:B------:R-:W-:Y:S01]  /*0470*/  ISETP.NE.U32.AND P3, PT, R36.reuse, RZ, PT ;  /* 0x000000ff2400720c */ /* 0x040fe20003f65070 */
[----:B------:R-:W2:Y:S01]  /*0480*/  LDCU UR6, c[0x0][0x374] ;  /* 0x00006e80ff0677ac */ /* 0x000ea20008000800 */
[----:B------:R-:W-:Y:S01]  /*0490*/  LEA R10, R36, UR8, 0x2 ;  /* 0x00000008240a7c11 */ /* 0x000fe2000f8e10ff */
[----:B----4-:R-:W-:Y:S01]  /*04a0*/  VIADD R11, R7, 0xffffffff ;  /* 0xffffffff070b7836 */ /* 0x010fe20000000000 */
[----:B------:R-:W4:Y:S01]  /*04b0*/  S2UR UR7, SR_CTAID.X ;  /* 0x00000000000779c3 */ /* 0x000f220000002500 */
[----:B------:R-:W5:Y:S01]  /*04c0*/  LDCU.64 UR20, c[0x0][0x3c0] ;  /* 0x00007800ff1477ac */ /* 0x000f620008000a00 */
[----:B------:R-:W-:Y:S01]  /*04d0*/  R2UR UR23, R4 ;  /* 0x00000000041772ca */ /* 0x000fe200000e0000 */
[----:B------:R-:W-:Y:S04]  /*04e0*/  BSSY.RECONVERGENT B0, `(.L_x_6) ;  /* 0x0000011000007945 */ /* 0x000fe80003800200 */
[----:B------:R3:W-:Y:S01]  /*04f0*/  @!P0 STS [R10], RZ ;  /* 0x000000ff0a008388 */ /* 0x0007e20000000800 */
[----:B------:R-:W-:-:S03]  /*0500*/  NOP ;  /* 0x0000000000007918 */ /* 0x000fc60000000000 */
[----:B------:R3:W-:Y:S02]  /*0510*/  @!P3 STS [UR8+0x24], R2 ;  /* 0x00002402ff00b988 */ /* 0x0007e40008000808 */
[----:B--23--:R-:W-:Y:S02]  /*0520*/  UIMAD UR4, UR4, UR6, UR9 ;  /* 0x00000006040472a4 */ /* 0x00cfe4000f8e0209 */
[----:B------:R2:W-:Y:S02]  /*0530*/  @!P3 STS [UR8+0x20], R11 ;  /* 0x0000200bff00b988 */ /* 0x0005e40008000808 */
[----:B----4-:R-:W-:-:S04]  /*0540*/  UIMAD UR4, UR4, UR5, UR7 ;  /* 0x00000005040472a4 */ /* 0x010fc8000f8e0207 */
[----:B------:R-:W-:-:S04]  /*0550*/  UIMAD UR4, UR4, 0x180, URZ ;  /* 0x00000180040478a4 */ /* 0x000fc8000f8e02ff */
[----:B-----5:R-:W-:-:S04]  /*0560*/  UIADD3 UR24, UP0, UPT, UR4, UR20, URZ ;  /* 0x0000001404187290 */ /* 0x020fc8000ff1e0ff */
[----:B------:R-:W-:Y:S01]  /*0570*/  ULEA.HI.X.SX32 UR25, UR4, UR21, 0x1, UP0 ;  /* 0x0000001504197291 */ /* 0x000fe200080f0eff */
[----:B--2---:R-:W-:Y:S11]  /*0580*/  @P3 BRA `(.L_x_7) ;  /* 0x0000000000183947 */ /* 0x004ff60003800000 */
[----:B------:R-:W2:Y:S01]  /*0590*/  LDS R3, [UR8+0x8] ;  /* 0x00000808ff037984 */ /* 0x000ea20008000800 */
[----:B------:R-:W3:Y:S01]  /*05a0*/  LDC.64 R8, c[0x0][0x380] ;  /* 0x0000e000ff087b82 */ /* 0x000ee20000000a00 */
[----:B------:R-:W-:Y:S02]  /*05b0*/  IMAD.MOV.U32 R4, RZ, RZ, 0x70 ;  /* 0x00000070ff047424 */ /* 0x000fe400078e00ff */
[----:B---3--:R3:W-:Y:S03]  /*05c0*/  STS.64 [UR8], R8 ;  /* 0x00000008ff007988 */ /* 0x0087e60008000a08 */
[----:B--2---:R-:W-:-:S05]  /*05d0*/  LOP3.LUT R3, R3, 0x10, R4, 0xd8, !PT ;  /* 0x0000001003037812 */ /* 0x004fca00078ed804 */
[----:B------:R3:W-:Y:S02]  /*05e0*/  STS [UR8+0x8], R3 ;  /* 0x00000803ff007988 */ /* 0x0007e40008000808 */
.L_x_7:
[----:B------:R-:W-:Y:S05]  /*05f0*/  BSYNC.RECONVERGENT B0 ;  /* 0x0000000000007941 */ /* 0x000fea0003800200 */
.L_x_6:
[----:B------:R-:W-:Y:S04]  /*0600*/  BSSY.RECONVERGENT B0, `(.L_x_8) ;  /* 0x000000a000007945 */ /* 0x000fe80003800200 */
[----:B------:R-:W-:Y:S05]  /*0610*/  @P3 BRA `(.L_x_9) ;  /* 0x0000000000203947 */ /* 0x000fea0003800000 */
[----:B---3--:R-:W2:Y:S01]  /*0620*/  LDS R3, [UR8+0x34] ;  /* 0x00003408ff037984 */ /* 0x008ea20008000800 */
[----:B------:R-:W-:Y:S02]  /*0630*/  IMAD.MOV.U32 R4, RZ, RZ, 0x3f000000 ;  /* 0x3f000000ff047424 */ /* 0x000fe400078e00ff */
[----:B------:R-:W-:Y:S01]  /*0640*/  @!P3 IMAD.MOV.U32 R5, RZ, RZ, 0x7f ;  /* 0x0000007fff05b424 */ /* 0x000fe200078e00ff */
[----:B------:R-:W3:Y:S02]  /*0650*/  @!P3 LDS R6, [UR8+0x38] ;  /* 0x00003808ff06b984 */ /* 0x000ee40008000800 */
[----:B--2---:R-:W-:Y:S02]  /*0660*/  LOP3.LUT R3, R3, 0xff000000, R4, 0xb8, !PT ;  /* 0xff00000003037812 */ /* 0x004fe400078eb804 */
[----:B---3--:R-:W-:-:S03]  /*0670*/  @!P3 LOP3.LUT R4, R6, 0xff, R5, 0xb8, !PT ;  /* 0x000000ff0604b812 */ /* 0x008fc600078eb805 */
[----:B------:R2:W-:Y:S04]  /*0680*/  STS [UR8+0x34], R3 ;  /* 0x00003403ff007988 */ /* 0x0005e80008000808 */
[----:B------:R2:W-:Y:S02]  /*0690*/  @!P3 STS [UR8+0x38], R4 ;  /* 0x00003804ff00b988 */ /* 0x0005e40008000808 */
.L_x_9:
[----:B------:R-:W-:Y:S05]  /*06a0*/  BSYNC.RECONVERGENT B0 ;  /* 0x0000000000007941 */ /* 0x000fea0003800200 */
.L_x_8:
[----:B------:R-:W-:Y:S04]  /*06b0*/  BSSY.RECONVERGENT B0, `(.L_x_10) ;  /* 0x000000e000007945 */ /* 0x000fe80003800200 */
[----:B------:R-:W-:Y:S05]  /*06c0*/  @P3 BRA `(.L_x_11) ;  /* 0x0000000000303947 */ /* 0x000fea0003800000 */
[----:B--2---:R-:W2:Y:S01]  /*06d0*/  LDS R4, [UR8+0x34] ;  /* 0x00003408ff047984 */ /* 0x004ea20008000800 */
[----:B---3--:R-:W3:Y:S03]  /*06e0*/  LDC.64 R8, c[0x0][0x3a8] ;  /* 0x0000ea00ff087b82 */ /* 0x008ee60000000a00 */
[----:B------:R-:W4:Y:S01]  /*06f0*/  LDS R3, [UR8+0x1c] ;  /* 0x00001c08ff037984 */ /* 0x000f220008000800 */
[C---:B---3--:R-:W-:Y:S01]  /*0700*/  SHF.L.U64.HI R6, R8.reuse, 0x1, R9 ;  /* 0x0000000108067819 */ /* 0x048fe20000010209 */
[----:B------:R-:W-:-:S03]  /*0710*/  IMAD.SHL.U32 R5, R8, 0x2, RZ ;  /* 0x0000000208057824 */ /* 0x000fc600078e00ff */
[--C-:B------:R-:W-:Y:S02]  /*0720*/  SHF.R.U32.HI R8, RZ, 0x4, R6.reuse ;  /* 0x00000004ff087819 */ /* 0x100fe40000011606 */
[----:B------:R-:W-:-:S05]  /*0730*/  SHF.R.U64 R5, R5, 0x4, R6 ;  /* 0x0000000405057819 */ /* 0x000fca0000001206 */
[----:B------:R5:W-:Y:S01]  /*0740*/  STS [UR8+0xc], R5 ;  /* 0x00000c05ff007988 */ /* 0x000be20008000808 */
[----:B--2---:R-:W-:Y:S02]  /*0750*/  LOP3.LUT R4, R4, 0x7, RZ, 0xb8, !PT ;  /* 0x0000000704047812 */ /* 0x004fe400078eb8ff */
[----:B----4-:R-:W-:-:S03]  /*0760*/  LOP3.LUT R3, R3, 0xf, R8, 0xb8, !PT ;  /* 0x0000000f03037812 */ /* 0x010fc600078eb808 */
[----:B------:R5:W-:Y:S04]  /*0770*/  STS [UR8+0x34], R4 ;  /* 0x00003404ff007988 */ /* 0x000be80008000808 */
[----:B------:R5:W-:Y:S02]  /*0780*/  STS [UR8+0x1c], R3 ;  /* 0x00001c03ff007988 */ /* 0x000be40008000808 */
.L_x_11:
[----:B------:R-:W-:Y:S05]  /*0790*/  BSYNC.RECONVERGENT B0 ;  /* 0x0000000000007941 */ /* 0x000fea0003800200 */
.L_x_10:
[----:B------:R-:W-:Y:S04]  /*07a0*/  BSSY.RECONVERGENT B1, `(.L_x_12) ;  /* 0x000001a000017945 */ /* 0x000fe80003800200 */
[----:B------:R-:W-:Y:S04]  /*07b0*/  BSSY.RELIABLE B0, `(.L_x_13) ;  /* 0x0000015000007945 */ /* 0x000fe80003800100 */
[----:B------:R-:W-:Y:S05]  /*07c0*/  @P3 BRA `(.L_x_14) ;  /* 0x0000000000203947 */ /* 0x000fea0003800000 */
[----:B--23-5:R-:W2:Y:S02]  /*07d0*/  LDS R3, [UR8+0x34] ;  /* 0x00003408ff037984 */ /* 0x02cea40008000800 */
[----:B--2---:R-:W-:-:S05]  /*07e0*/  LOP3.LUT R3, R3, 0x38, RZ, 0xb8, !PT ;  /* 0x0000003803037812 */ /* 0x004fca00078eb8ff */
[----:B------:R2:W-:Y:S01]  /*07f0*/  STS [UR8+0x34], R3 ;  /* 0x00003403ff007988 */ /* 0x0005e20008000808 */
[----:B------:R-:W-:Y:S05]  /*0800*/  @P3 BRA `(.L_x_15) ;  /* 0x0000000000203947 */ /* 0x000fea0003800000 */
[----:B--2---:R-:W2:Y:S01]  /*0810*/  LDS R3, [UR8+0x8] ;  /* 0x00000808ff037984 */ /* 0x004ea20008000800 */
[----:B------:R-:W-:-:S05]  /*0820*/  IMAD.MOV.U32 R4, RZ, RZ, 0x780 ;  /* 0x00000780ff047424 */ /* 0x000fca00078e00ff */
[----:B--2---:R-:W-:-:S05]  /*0830*/  LOP3.LUT R3, R3, 0x300, R4, 0xd8, !PT ;  /* 0x0000030003037812 */ /* 0x004fca00078ed804 */
[----:B------:R4:W-:Y:S02]  /*0840*/  STS [UR8+0x8], R3 ;  /* 0x00000803ff007988 */ /* 0x0009e40008000808 */
.L_x_14:
[----:B------:R-:W-:Y:S05]  /*0850*/  @P3 BRA `(.L_x_16) ;  /* 0x0000000000283947 */ /* 0x000fea0003800000 */
[----:B--2345:R-:W2:Y:S02]  /*0860*/  LDS R3, [UR8+0x8] ;  /* 0x00000808ff037984 */ /* 0x03cea40008000800 */
[----:B--2---:R-:W-:-:S05]  /*0870*/  LOP3.LUT R3, R3, 0x1800, RZ, 0xb8, !PT ;  /* 0x0000180003037812 */ /* 0x004fca00078eb8ff */
[----:B------:R3:W-:Y:S02]  /*0880*/  STS [UR8+0x8], R3 ;  /* 0x00000803ff007988 */ /* 0x0007e40008000808 */
.L_x_15:
[----:B------:R-:W-:Y:S05]  /*0890*/  @P3 BREAK.RELIABLE B0 ;  /* 0x0000000000003942 */ /* 0x000fea0003800100 */
[----:B------:R-:W-:Y:S05]  /*08a0*/  @P3 BRA `(.L_x_17) ;  /* 0x0000000000243947 */ /* 0x000fea0003800000 */
[----:B------:R-:W4:Y:S01]  /*08b0*/  LDS R4, [UR8+0x8] ;  /* 0x00000808ff047984 */ /* 0x000f220008000800 */
[----:B--23--:R-:W-:-:S05]  /*08c0*/  IMAD.MOV.U32 R3, RZ, RZ, 0x6000 ;  /* 0x00006000ff037424 */ /* 0x00cfca00078e00ff */
[----:B----4-:R-:W-:-:S04]  /*08d0*/  LOP3.LUT R3, R4, 0x6000, R3, 0xd8, !PT ;  /* 0x0000600004037812 */ /* 0x010fc800078ed803 */
[----:B------:R-:W-:-:S05]  /*08e0*/  LOP3.LUT R3, R3, 0x400000, RZ, 0xb8, !PT ;  /* 0x0040000003037812 */ /* 0x000fca00078eb8ff */
[----:B------:R2:W-:Y:S02]  /*08f0*/  STS [UR8+0x8], R3 ;  /* 0x00000803ff007988 */ /* 0x0005e40008000808 */
.L_x_16:
[----:B------:R-:W-:Y:S05]  /*0900*/  BSYNC.RELIABLE B0 ;  /* 0x0000000000007941 */ /* 0x000fea0003800100 */
.L_x_13:
[----:B--2345:R-:W2:Y:S02]  /*0910*/  @!P3 LDS R3, [UR8+0x8] ;  /* 0x00000808ff03b984 */ /* 0x03cea40008000800 */
[----:B--2---:R-:W-:-:S05]  /*0920*/  @!P3 LOP3.LUT R3, R3, 0x8000, RZ, 0xb8, !PT ;  /* 0x000080000303b812 */ /* 0x004fca00078eb8ff */
[----:B------:R4:W-:Y:S02]  /*0930*/  @!P3 STS [UR8+0x8], R3 ;  /* 0x00000803ff00b988 */ /* 0x0009e40008000808 */
.L_x_17:
[----:B------:R-:W-:Y:S05]  /*0940*/  BSYNC.RECONVERGENT B1 ;  /* 0x0000000000017941 */ /* 0x000fea0003800200 */
.L_x_12:
[----:B------:R-:W-:Y:S05]  /*0950*/  WARPSYNC.ALL ;  /* 0x0000000000007948 */ /* 0x000fea0003800000 */
[----:B------:R-:W-:Y:S01]  /*0960*/  NOP ;  /* 0x0000000000007918 */ /* 0x000fe20000000000 */
[----:B--234-:R-:W2:Y:S02]  /*0970*/  LDC R3, c[0x0][0x39c] ;  /* 0x0000e700ff037b82 */ /* 0x01cea40000000800 */
[----:B--2---:R-:W-:Y:S01]  /*0980*/  VIADD R3, R3, 0xffffffff ;  /* 0xffffffff03037836 */ /* 0x004fe20000000000 */
[----:B------:R-:W-:Y:S06]  /*0990*/  @P0 BRA `(.L_x_18) ;  /* 0x0000000000300947 */ /* 0x000fec0003800000 */
[----:B------:R-:W2:Y:S01]  /*09a0*/  S2R R4, SR_LANEID ;  /* 0x0000000000047919 */ /* 0x000ea20000000000 */
[----:B------:R-:W-:Y:S05]  /*09b0*/  WARPSYNC.ALL ;  /* 0x0000000000007948 */ /* 0x000fea0003800000 */
[----:B------:R-:W-:Y:S01]  /*09c0*/  NOP ;  /* 0x0000000000007918 */ /* 0x000fe20000000000 */
[----:B--2---:R-:W-:-:S05]  /*09d0*/  IMAD.SHL.U32 R6, R4, 0x4, RZ ;  /* 0x0000000404067824 */ /* 0x004fca00078e00ff */
[----:B------:R-:W2:Y:S01]  /*09e0*/  LDS R9, [R6+UR8] ;  /* 0x0000000806097984 */ /* 0x000ea20008000800 */
[----:B------:R-:W-:-:S05]  /*09f0*/  IADD3 R4, P1, PT, R6, UR24, RZ ;  /* 0x0000001806047c10 */ /* 0x000fca000ff3e0ff */
[----:B------:R-:W-:-:S05]  /*0a00*/  IMAD.X R5, RZ, RZ, UR25, P1 ;  /* 0x00000019ff057e24 */ /* 0x000fca00088e06ff */
[----:B--2---:R2:W3:Y:S01]  /*0a10*/  ATOMG.E.EXCH.STRONG.GPU PT, RZ, [R4], R9 ;  /* 0x0000000904ff73a8 */ /* 0x0044e200041ee100 */
[----:B------:R-:W-:-:S04]  /*0a20*/  DEPBAR {5,4,3,2,1,0} ;  /* 0x0000003f0000791a */ /* 0x000fc80000000000 */
[----:B------:R-:W4:Y:S02]  /*0a30*/  CCTL.E.C.LDCU.IV.DEEP [UR24] ;  /* 0x0000000018007540 */ /* 0x000f240009c08000 */
[----:B----4-:R2:W-:Y:S01]  /*0a40*/  UTMACCTL.IV [UR24] ;  /* 0x00000000180079b9 */ /* 0x0105e20008000000 */
[----:B------:R-:W-:Y:S01]  /*0a50*/  NOP ;  /* 0x0000000000007918 */ /* 0x000fe20000000000 */
.L_x_18:
[----:B------:R-:W-:Y:S05]  /*0a60*/  @P0 BRA `(.L_x_19) ;  /* 0x00000000000c0947 */ /* 0x000fea0003800000 */
[----:B------:R0:W-:Y:S01]  /*0a70*/  UTMACMDFLUSH ;  /* 0x00000000000079b7 */ /* 0x0001e20000000000 */
[----:B------:R-:W-:Y:S05]  /*0a80*/  @P0 BRA `(.L_x_19) ;  /* 0x0000000000040947 */ /* 0x000fea0003800000 */
[----:B------:R-:W-:-:S04]  /*0a90*/  DEPBAR.LE SB0, 0x0 ;  /* 0x000080000000791a */ /* 0x000fc80000000000 */
.L_x_19:
[----:B------:R-:W-:Y:S05]  /*0aa0*/  WARPSYNC.ALL ;  /* 0x0000000000007948 */ /* 0x000fea0003800000 */
[----:B------:R-:W-:Y:S01]  /*0ab0*/  NOP ;  /* 0x0000000000007918 */ /* 0x000fe20000000000 */
[----:B---3--:R-:W-:Y:S06]  /*0ac0*/  BAR.SYNC.DEFER_BLOCKING 0x0 ;  /* 0x0000000000007b1d */ /* 0x008fec0000010000 */
[----:B------:R-:W-:Y:S02]  /*0ad0*/  BSSY.RECONVERGENT B1, `(.L_x_20) ;  /* 0x000000b000017945 */ /* 0x000fe40003800200 */
[----:B------:R-:W-:Y:S06]  /*0ae0*/  BAR.SYNC.DEFER_BLOCKING 0x0 ;  /* 0x0000000000007b1d */ /* 0x000fec0000010000 */
[----:B------:R3:W-:Y:S01]  /*0af0*/  @!P0 STS [R10], RZ ;  /* 0x000000ff0a008388 */ /* 0x0007e20000000800 */
[----:B------:R-:W-:Y:S01]  /*0b00*/  NOP ;  /* 0x0000000000007918 */ /* 0x000fe20000000000 */
[----:B------:R-:W-:Y:S05]  /*0b10*/  @P3 BRA `(.L_x_21) ;  /* 0x0000000000183947 */ /* 0x000fea0003800000 */
[----:B--2---:R-:W2:Y:S01]  /*0b20*/  LDS R4, [UR8+0x8] ;  /* 0x00000808ff047984 */ /* 0x004ea20008000800 */
[----:B------:R-:W4:Y:S01]  /*0b30*/  LDC.64 R8, c[0x0][0x388] ;  /* 0x0000e200ff087b82 */ /* 0x000f220000000a00 */
[----:B------:R-:W-:Y:S02]  /*0b40*/  IMAD.MOV.U32 R5, RZ, RZ, 0x70 ;  /* 0x00000070ff057424 */ /* 0x000fe400078e00ff */
[----:B----4-:R4:W-:Y:S03]  /*0b50*/  STS.64 [UR8], R8 ;  /* 0x00000008ff007988 */ /* 0x0109e60008000a08 */
[----:B--2---:R-:W-:-:S05]  /*0b60*/  LOP3.LUT R4, R4, 0x10, R5, 0xd8, !PT ;  /* 0x0000001004047812 */ /* 0x004fca00078ed805 */
[----:B------:R4:W-:Y:S02]  /*0b70*/  STS [UR8+0x8], R4 ;  /* 0x00000804ff007988 */ /* 0x0009e40008000808 */
.L_x_21:
[----:B--2---:R-:W-:Y:S05]  /*0b80*/  BSYNC.RECONVERGENT B1 ;  /* 0x0000000000017941 */ /* 0x004fea0003800200 */
.L_x_20:
[----:B------:R-:W-:Y:S04]  /*0b90*/  BSSY.RECONVERGENT B1, `(.L_x_22) ;  /* 0x000000a000017945 */ /* 0x000fe80003800200 */
[----:B------:R-:W-:Y:S05]  /*0ba0*/  @P3 BRA `(.L_x_23) ;  /* 0x0000000000203947 */ /* 0x000fea0003800000 */
[----:B----4-:R-:W2:Y:S01]  /*0bb0*/  LDS R4, [UR8+0x34] ;  /* 0x00003408ff047984 */ /* 0x010ea20008000800 */
[----:B------:R-:W-:Y:S02]  /*0bc0*/  IMAD.MOV.U32 R9, RZ, RZ, 0x3f000000 ;  /* 0x3f000000ff097424 */ /* 0x000fe400078e00ff */
[----:B------:R-:W-:Y:S01]  /*0bd0*/  @!P3 IMAD.MOV.U32 R5, RZ, RZ, 0x3f ;  /* 0x0000003fff05b424 */ /* 0x000fe200078e00ff */
[----:B------:R-:W4:Y:S02]  /*0be0*/  @!P3 LDS R6, [UR8+0x38] ;  /* 0x00003808ff06b984 */ /* 0x000f240008000800 */
[----:B--2---:R-:W-:Y:S02]  /*0bf0*/  LOP3.LUT R4, R4, 0xff000000, R9, 0xb8, !PT ;  /* 0xff00000004047812 */ /* 0x004fe400078eb809 */
[----:B----4-:R-:W-:-:S03]  /*0c00*/  @!P3 LOP3.LUT R5, R6, 0xff, R5, 0xb8, !PT ;  /* 0x000000ff0605b812 */ /* 0x010fc600078eb805 */
[----:B------:R2:W-:Y:S04]  /*0c10*/  STS [UR8+0x34], R4 ;  /* 0x00003404ff007988 */ /* 0x0005e80008000808 */
[----:B------:R2:W-:Y:S02]  /*0c20*/  @!P3 STS [UR8+0x38], R5 ;  /* 0x00003805ff00b988 */ /* 0x0005e40008000808 */
.L_x_23:
[----:B------:R-:W-:Y:S05]  /*0c30*/  BSYNC.RECONVERGENT B1 ;  /* 0x0000000000017941 */ /* 0x000fea0003800200 */
.L_x_22:
[----:B------:R-:W-:Y:S04]  /*0c40*/  BSSY.RECONVERGENT B1, `(.L_x_24) ;  /* 0x0000004000017945 */ /* 0x000fe80003800200 */
[----:B------:R-:W-:Y:S05]  /*0c50*/  @P3 BRA `(.L_x_25) ;  /* 0x0000000000083947 */ /* 0x000fea0003800000 */
[----:B------:R5:W-:Y:S04]  /*0c60*/  STS [UR8+0x24], R11 ;  /* 0x0000240bff007988 */ /* 0x000be80008000808 */
[----:B------:R5:W-:Y:S02]  /*0c70*/  STS [UR8+0x20], R3 ;  /* 0x00002003ff007988 */ /* 0x000be40008000808 */
.L_x_25:
[----:B------:R-:W-:Y:S05]  /*0c80*/  BSYNC.RECONVERGENT B1 ;  /* 0x0000000000017941 */ /* 0x000fea0003800200 */
.L_x_24:
[----:B------:R-:W-:Y:S04]  /*0c90*/  BSSY.RECONVERGENT B1, `(.L_x_26) ;  /* 0x000000e000017945 */ /* 0x000fe80003800200 */
[----:B------:R-:W-:Y:S05]  /*0ca0*/  @P3 BRA `(.L_x_27) ;  /* 0x0000000000303947 */ /* 0x000fea0003800000 */
[----:B--2---:R-:W2:Y:S01]  /*0cb0*/  LDS R5, [UR8+0x34] ;  /* 0x00003408ff057984 */ /* 0x004ea20008000800 */
[----:B----4-:R-:W4:Y:S03]  /*0cc0*/  LDC.64 R8, c[0x0][0x3b0] ;  /* 0x0000ec00ff087b82 */ /* 0x010f260000000a00 */
[----:B------:R-:W3:Y:S01]  /*0cd0*/  LDS R4, [UR8+0x1c] ;  /* 0x00001c08ff047984 */ /* 0x000ee20008000800 */
[C---:B----4-:R-:W-:Y:S01]  /*0ce0*/  SHF.L.U64.HI R9, R8.reuse, 0x1, R9 ;  /* 0x0000000108097819 */ /* 0x050fe20000010209 */
[----:B------:R-:W-:-:S03]  /*0cf0*/  IMAD.SHL.U32 R6, R8, 0x2, RZ ;  /* 0x0000000208067824 */ /* 0x000fc600078e00ff */
[--C-:B-----5:R-:W-:Y:S02]  /*0d00*/  SHF.R.U32.HI R11, RZ, 0x4, R9.reuse ;  /* 0x00000004ff0b7819 */ /* 0x120fe40000011609 */
[----:B------:R-:W-:-:S05]  /*0d10*/  SHF.R.U64 R6, R6, 0x4, R9 ;  /* 0x0000000406067819 */ /* 0x000fca0000001209 */
[----:B------:R4:W-:Y:S01]  /*0d20*/  STS [UR8+0xc], R6 ;  /* 0x00000c06ff007988 */ /* 0x0009e20008000808 */
[----:B--2---:R-:W-:Y:S02]  /*0d30*/  LOP3.LUT R5, R5, 0x7, RZ, 0xb8, !PT ;  /* 0x0000000705057812 */ /* 0x004fe400078eb8ff */
[----:B---3--:R-:W-:-:S03]  /*0d40*/  LOP3.LUT R4, R4, 0xf, R11, 0xb8, !PT ;  /* 0x0000000f04047812 */ /* 0x008fc600078eb80b */
[----:B------:R4:W-:Y:S04]  /*0d50*/  STS [UR8+0x34], R5 ;  /* 0x00003405ff007988 */ /* 0x0009e80008000808 */
[----:B------:R4:W-:Y:S02]  /*0d60*/  STS [UR8+0x1c], R4 ;  /* 0x00001c04ff007988 */ /* 0x0009e40008000808 */
.L_x_27:
[----:B------:R-:W-:Y:S05]  /*0d70*/  BSYNC.RECONVERGENT B1 ;  /* 0x0000000000017941 */ /* 0x000fea0003800200 */
.L_x_26:
[----:B------:R-:W-:Y:S04]  /*0d80*/  BSSY.RECONVERGENT B2, `(.L_x_28) ;  /* 0x000001a000027945 */ /* 0x000fe80003800200 */
[----:B------:R-:W-:Y:S04]  /*0d90*/  BSSY.RELIABLE B1, `(.L_x_29) ;  /* 0x0000015000017945 */ /* 0x000fe80003800100 */
[----:B------:R-:W-:Y:S05]  /*0da0*/  @P3 BRA `(.L_x_30) ;  /* 0x0000000000203947 */ /* 0x000fea0003800000 */
[----:B--2-4-:R-:W2:Y:S02]  /*0db0*/  LDS R4, [UR8+0x34] ;  /* 0x00003408ff047984 */ /* 0x014ea40008000800 */
[----:B--2---:R-:W-:-:S05]  /*0dc0*/  LOP3.LUT R4, R4, 0x38, RZ, 0xb8, !PT ;  /* 0x0000003804047812 */ /* 0x004fca00078eb8ff */
[----:B------:R2:W-:Y:S01]  /*0dd0*/  STS [UR8+0x34], R4 ;  /* 0x00003404ff007988 */ /* 0x0005e20008000808 */
[----:B------:R-:W-:Y:S05]  /*0de0*/  @P3 BRA `(.L_x_31) ;  /* 0x0000000000203947 */ /* 0x000fea0003800000 */
[----:B--2---:R-:W2:Y:S01]  /*0df0*/  LDS R4, [UR8+0x8] ;  /* 0x00000808ff047984 */ /* 0x004ea20008000800 */
[----:B------:R-:W-:-:S05]  /*0e00*/  IMAD.MOV.U32 R5, RZ, RZ, 0x780 ;  /* 0x00000780ff057424 */ /* 0x000fca00078e00ff */
[----:B--2---:R-:W-:-:S05]  /*0e10*/  LOP3.LUT R4, R4, 0x300, R5, 0xd8, !PT ;  /* 0x0000030004047812 */ /* 0x004fca00078ed805 */
[----:B------:R2:W-:Y:S02]  /*0e20*/  STS [UR8+0x8], R4 ;  /* 0x00000804ff007988 */ /* 0x0005e40008000808 */
.L_x_30:
[----:B------:R-:W-:Y:S05]  /*0e30*/  @P3 BRA `(.L_x_32) ;  /* 0x0000000000283947 */ /* 0x000fea0003800000 */
[----:B--2-4-:R-:W2:Y:S02]  /*0e40*/  LDS R4, [UR8+0x8] ;  /* 0x00000808ff047984 */ /* 0x014ea40008000800 */
[----:B--2---:R-:W-:-:S05]  /*0e50*/  LOP3.LUT R4, R4, 0x1800, RZ, 0xb8, !PT ;  /* 0x0000180004047812 */ /* 0x004fca00078eb8ff */
[----:B------:R4:W-:Y:S02]  /*0e60*/  STS [UR8+0x8], R4 ;  /* 0x00000804ff007988 */ /* 0x0009e40008000808 */
.L_x_31:
[----:B------:R-:W-:Y:S05]  /*0e70*/  @P3 BREAK.RELIABLE B1 ;  /* 0x0000000000013942 */ /* 0x000fea0003800100 */
[----:B------:R-:W-:Y:S05]  /*0e80*/  @P3 BRA `(.L_x_33) ;  /* 0x0000000000243947 */ /* 0x000fea0003800000 */
[----:B--2-4-:R-:W2:Y:S01]  /*0e90*/  LDS R4, [UR8+0x8] ;  /* 0x00000808ff047984 */ /* 0x014ea20008000800 */
[----:B------:R-:W-:-:S05]  /*0ea0*/  IMAD.MOV.U32 R5, RZ, RZ, 0x6000 ;  /* 0x00006000ff057424 */ /* 0x000fca00078e00ff */
[----:B--2---:R-:W-:-:S04]  /*0eb0*/  LOP3.LUT R4, R4, 0x6000, R5, 0xd8, !PT ;  /* 0x0000600004047812 */ /* 0x004fc800078ed805 */
[----:B------:R-:W-:-:S05]  /*0ec0*/  LOP3.LUT R4, R4, 0x400000, RZ, 0xb8, !PT ;  /* 0x0040000004047812 */ /* 0x000fca00078eb8ff */
[----:B------:R2:W-:Y:S02]  /*0ed0*/  STS [UR8+0x8], R4 ;  /* 0x00000804ff007988 */ /* 0x0005e40008000808 */
.L_x_32:
[----:B------:R-:W-:Y:S05]  /*0ee0*/  BSYNC.RELIABLE B1 ;  /* 0x0000000000017941 */ /* 0x000fea0003800100 */
.L_x_29:
[----:B--2-4-:R-:W2:Y:S02]  /*0ef0*/  @!P3 LDS R4, [UR8+0x8] ;  /* 0x00000808ff04b984 */ /* 0x014ea40008000800 */
[----:B--2---:R-:W-:-:S05]  /*0f00*/  @!P3 LOP3.LUT R4, R4, 0x8000, RZ, 0xb8, !PT ;  /* 0x000080000404b812 */ /* 0x004fca00078eb8ff */
[----:B------:R2:W-:Y:S02]  /*0f10*/  @!P3 STS [UR8+0x8], R4 ;  /* 0x00000804ff00b988 */ /* 0x0005e40008000808 */
.L_x_33:
[----:B------:R-:W-:Y:S05]  /*0f20*/  BSYNC.RECONVERGENT B2 ;  /* 0x0000000000027941 */ /* 0x000fea0003800200 */
.L_x_28:
[----:B------:R-:W-:Y:S05]  /*0f30*/  WARPSYNC.ALL ;  /* 0x0000000000007948 */ /* 0x000fea0003800000 */
[----:B------:R-:W-:Y:S01]  /*0f40*/  NOP ;  /* 0x0000000000007918 */ /* 0x000fe20000000000 */
[----:B------:R-:W-:-:S04]  /*0f50*/  UIADD3 UR5, UPT, UPT, UR4, 0x80, URZ ;  /* 0x0000008004057890 */ /* 0x000fc8000fffe0ff */
[----:B------:R-:W-:-:S04]  /*0f60*/  UIADD3 UR26, UP0, UPT, UR5, UR20, URZ ;  /* 0x00000014051a7290 */ /* 0x000fc8000ff1e0ff */
[----:B------:R-:W-:Y:S01]  /*0f70*/  ULEA.HI.X.SX32 UR27, UR5, UR21, 0x1, UP0 ;  /* 0x00000015051b7291 */ /* 0x000fe200080f0eff */
[----:B------:R-:W-:Y:S11]  /*0f80*/  @P0 BRA `(.L_x_34) ;  /* 0x0000000000300947 */ /* 0x000ff60003800000 */
[----:B--2-4-:R-:W2:Y:S01]  /*0f90*/  S2R R4, SR_LANEID ;  /* 0x0000000000047919 */ /* 0x014ea20000000000 */
[----:B------:R-:W-:Y:S05]  /*0fa0*/  WARPSYNC.ALL ;  /* 0x0000000000007948 */ /* 0x000fea0003800000 */
[----:B------:R-:W-:Y:S01]  /*0fb0*/  NOP ;  /* 0x0000000000007918 */ /* 0x000fe20000000000 */
[----:B--2---:R-:W-:-:S05]  /*0fc0*/  IMAD.SHL.U32 R6, R4, 0x4, RZ ;  /* 0x0000000404067824 */ /* 0x004fca00078e00ff */
[----:B------:R-:W2:Y:S01]  /*0fd0*/  LDS R9, [R6+UR8] ;  /* 0x0000000806097984 */ /* 0x000ea20008000800 */
[----:B------:R-:W-:-:S05]  /*0fe0*/  IADD3 R4, P1, PT, R6, UR26, RZ ;  /* 0x0000001a06047c10 */ /* 0x000fca000ff3e0ff */
[----:B------:R-:W-:-:S05]  /*0ff0*/  IMAD.X R5, RZ, RZ, UR27, P1 ;  /* 0x0000001bff057e24 */ /* 0x000fca00088e06ff */
[----:B--2---:R2:W4:Y:S01]  /*1000*/  ATOMG.E.EXCH.STRONG.GPU PT, RZ, [R4], R9 ;  /* 0x0000000904ff73a8 */ /* 0x00452200041ee100 */
[----:B------:R-:W-:-:S04]  /*1010*/  DEPBAR {5,4,3,2,1,0} ;  /* 0x0000003f0000791a */ /* 0x000fc80000000000 */
[----:B------:R-:W3:Y:S02]  /*1020*/  CCTL.E.C.LDCU.IV.DEEP [UR26] ;  /* 0x000000001a007540 */ /* 0x000ee40009c08000 */
[----:B---3--:R2:W-:Y:S01]  /*1030*/  UTMACCTL.IV [UR26] ;  /* 0x000000001a0079b9 */ /* 0x0085e20008000000 */
[----:B------:R-:W-:Y:S01]  /*1040*/  NOP ;  /* 0x0000000000007918 */ /* 0x000fe20000000000 */
.L_x_34:
[----:B------:R-:W-:Y:S05]  /*1050*/  @P0 BRA `(.L_x_35) ;  /* 0x00000000000c0947 */ /* 0x000fea0003800000 */
[----:B------:R0:W-:Y:S01]  /*1060*/  UTMACMDFLUSH ;  /* 0x00000000000079b7 */ /* 0x0001e20000000000 */
[----:B------:R-:W-:Y:S05]  /*1070*/  @P0 BRA `(.L_x_35) ;  /* 0x0000000000040947 */ /* 0x000fea0003800000 */
[----:B------:R-:W-:-:S04]  /*1080*/  DEPBAR.LE SB0, 0x0 ;  /* 0x000080000000791a */ /* 0x000fc80000000000 */
.L_x_35:
[----:B------:R-:W-:Y:S05]  /*1090*/  WARPSYNC.ALL ;  /* 0x0000000000007948 */ /* 0x000fea0003800000 */
[----:B------:R-:W-:Y:S01]  /*10a0*/  NOP ;  /* 0x0000000000007918 */ /* 0x000fe20000000000 */
[----:B----4-:R-:W-:Y:S06]  /*10b0*/  BAR.SYNC.DEFER_BLOCKING 0x0 ;  /* 0x0000000000007b1d */ /* 0x010fec0000010000 */
[----:B------:R-:W-:Y:S02]  /*10c0*/  BSSY.RECONVERGENT B2, `(.L_x_36) ;  /* 0x000000b000027945 */ /* 0x000fe40003800200 */
[----:B------:R-:W-:Y:S06]  /*10d0*/  BAR.SYNC.DEFER_BLOCKING 0x0 ;  /* 0x0000000000007b1d */ /* 0x000fec0000010000 */
[----:B------:R4:W-:Y:S01]  /*10e0*/  @!P0 STS [R10], RZ ;  /* 0x000000ff0a008388 */ /* 0x0009e20000000800 */
[----:B------:R-:W-:Y:S01]  /*10f0*/  NOP ;  /* 0x0000000000007918 */ /* 0x000fe20000000000 */
[----:B------:R-:W-:Y:S05]  /*1100*/  @P3 BRA `(.L_x_37) ;  /* 0x0000000000183947 */ /* 0x000fea0003800000 */
[----:B--2---:R-:W2:Y:S01]  /*1110*/  LDS R4, [UR8+0x8] ;  /* 0x00000808ff047984 */ /* 0x004ea20008000800 */
[----:B------:R-:W3:Y:S01]  /*1120*/  LDC.64 R8, c[0x0][0x390] ;  /* 0x0000e400ff087b82 */ /* 0x000ee20000000a00 */
[----:B------:R-:W-:Y:S02]  /*1130*/  IMAD.MOV.U32 R5, RZ, RZ, 0x70 ;  /* 0x00000070ff057424 */ /* 0x000fe400078e00ff */
[----:B---3--:R3:W-:Y:S03]  /*1140*/  STS.64 [UR8], R8 ;  /* 0x00000008ff007988 */ /* 0x0087e60008000a08 */
[----:B--2---:R-:W-:-:S05]  /*1150*/  LOP3.LUT R4, R4, 0x10, R5, 0xd8, !PT ;  /* 0x0000001004047812 */ /* 0x004fca00078ed805 */
[----:B------:R3:W-:Y:S02]  /*1160*/  STS [UR8+0x8], R4 ;  /* 0x00000804ff007988 */ /* 0x0007e40008000808 */
.L_x_37:
[----:B--2---:R-:W-:Y:S05]  /*1170*/  BSYNC.RECONVERGENT B2 ;  /* 0x0000000000027941 */ /* 0x004fea0003800200 */
.L_x_36:
[----:B------:R-:W-:Y:S04]  /*1180*/  BSSY.RECONVERGENT B3, `(.L_x_38) ;  /* 0x0000011000037945 */ /* 0x000fe80003800200 */
[----:B------:R-:W-:Y:S04]  /*1190*/  BSSY.RELIABLE B2, `(.L_x_39) ;  /* 0x000000e000027945 */ /* 0x000fe80003800100 */
[----:B------:R-:W-:Y:S05]  /*11a0*/  @P3 BRA `(.L_x_40) ;  /* 0x0000000000243947 */ /* 0x000fea0003800000 */
[----:B---3--:R-:W2:Y:S01]  /*11b0*/  LDS R4, [UR8+0x34] ;  /* 0x00003408ff047984 */ /* 0x008ea20008000800 */
[----:B------:R-:W-:-:S05]  /*11c0*/  IMAD.MOV.U32 R5, RZ, RZ, 0x3f000000 ;  /* 0x3f000000ff057424 */ /* 0x000fca00078e00ff */
[----:B--2---:R-:W-:-:S05]  /*11d0*/  LOP3.LUT R4, R4, 0xff000000, R5, 0xb8, !PT ;  /* 0xff00000004047812 */ /* 0x004fca00078eb805 */
[----:B------:R2:W-:Y:S01]  /*11e0*/  STS [UR8+0x34], R4 ;  /* 0x00003404ff007988 */ /* 0x0005e20008000808 */
[----:B------:R-:W-:Y:S05]  /*11f0*/  @P3 BRA `(.L_x_41) ;  /* 0x00000000001c3947 */ /* 0x000fea0003800000 */
[----:B--2---:R-:W2:Y:S01]  /*1200*/  LDS R4, [UR8+0x38] ;  /* 0x00003808ff047984 */ /* 0x004ea20008000800 */
[----:B------:R-:W-:-:S05]  /*1210*/  IMAD.MOV.U32 R5, RZ, RZ, 0x7f ;  /* 0x0000007fff057424 */ /* 0x000fca00078e00ff */
[----:B--2---:R-:W-:-:S05]  /*1220*/  LOP3.LUT R4, R4, 0xff, R5, 0xb8, !PT ;  /* 0x000000ff04047812 */ /* 0x004fca00078eb805 */
[----:B------:R2:W-:Y:S02]  /*1230*/  STS [UR8+0x38], R4 ;  /* 0x00003804ff007988 */ /* 0x0005e40008000808 */
.L_x_40:
[----:B------:R-:W-:Y:S05]  /*1240*/  @P3 BREAK.RELIABLE B2 ;  /* 0x0000000000023942 */ /* 0x000fea0003800100 */
[----:B------:R-:W-:Y:S05]  /*1250*/  @P3 BRA `(.L_x_42) ;  /* 0x00000000000c3947 */ /* 0x000fea0003800000 */
[----:B------:R2:W-:Y:S02]  /*1260*/  STS [UR8+0x20], R3 ;  /* 0x00002003ff007988 */ /* 0x0005e40008000808 */
.L_x_41:
[----:B------:R-:W-:Y:S05]  /*1270*/  BSYNC.RELIABLE B2 ;  /* 0x0000000000027941 */ /* 0x000fea0003800100 */
.L_x_39:
[----:B------:R2:W-:Y:S02]  /*1280*/  @!P3 STS [UR8+0x24], R2 ;  /* 0x00002402ff00b988 */ /* 0x0005e40008000808 */
.L_x_42:
[----:B------:R-:W-:Y:S05]  /*1290*/  BSYNC.RECONVERGENT B3 ;  /* 0x0000000000037941 */ /* 0x000fea0003800200 */
.L_x_38:
[----:B------:R-:W-:Y:S05]  /*12a0*/  WARPSYNC.ALL ;  /* 0x0000000000007948 */ /* 0x000fea0003800000 */
[----:B------:R-:W-:Y:S01]  /*12b0*/  NOP ;  /* 0x0000000000007918 */ /* 0x000fe20000000000 */
[----:B------:R-:W-:Y:S04]  /*12c0*/  BSSY.RECONVERGENT B3, `(.L_x_43) ;  /* 0x000000e000037945 */ /* 0x000fe80003800200 */
[----:B------:R-:W-:Y:S05]  /*12d0*/  @P3 BRA `(.L_x_44) ;  /* 0x0000000000303947 */ /* 0x000fea0003800000 */
[----:B--2--5:R-:W2:Y:S01]  /*12e0*/  LDS R3, [UR8+0x34] ;  /* 0x00003408ff037984 */ /* 0x024ea20008000800 */
[----:B---3--:R-:W3:Y:S03]  /*12f0*/  LDC.64 R4, c[0x0][0x3b8] ;  /* 0x0000ee00ff047b82 */ /* 0x008ee60000000a00 */
[----:B------:R-:W5:Y:S01]  /*1300*/  LDS R2, [UR8+0x1c] ;  /* 0x00001c08ff027984 */ /* 0x000f620008000800 */
[C---:B---3--:R-:W-:Y:S01]  /*1310*/  SHF.L.U64.HI R5, R4.reuse, 0x1, R5 ;  /* 0x0000000104057819 */ /* 0x048fe20000010205 */
[----:B------:R-:W-:-:S03]  /*1320*/  IMAD.SHL.U32 R4, R4, 0x2, RZ ;  /* 0x0000000204047824 */ /* 0x000fc600078e00ff */
[--C-:B------:R-:W-:Y:S02]  /*1330*/  SHF.R.U32.HI R9, RZ, 0x4, R5.reuse ;  /* 0x00000004ff097819 */ /* 0x100fe40000011605 */
[----:B------:R-:W-:-:S05]  /*1340*/  SHF.R.U64 R4, R4, 0x4, R5 ;  /* 0x0000000404047819 */ /* 0x000fca0000001205 */
[----:B------:R3:W-:Y:S01]  /*1350*/  STS [UR8+0xc], R4 ;  /* 0x00000c04ff007988 */ /* 0x0007e20008000808 */
[----:B--2---:R-:W-:Y:S02]  /*1360*/  LOP3.LUT R3, R3, 0x7, RZ, 0xb8, !PT ;  /* 0x0000000703037812 */ /* 0x004fe400078eb8ff */
[----:B-----5:R-:W-:-:S03]  /*1370*/  LOP3.LUT R2, R2, 0xf, R9, 0xb8, !PT ;  /* 0x0000000f02027812 */ /* 0x020fc600078eb809 */
[----:B------:R3:W-:Y:S04]  /*1380*/  STS [UR8+0x34], R3 ;  /* 0x00003403ff007988 */ /* 0x0007e80008000808 */
[----:B------:R3:W-:Y:S02]  /*1390*/  STS [UR8+0x1c], R2 ;  /* 0x00001c02ff007988 */ /* 0x0007e40008000808 */
.L_x_44:
[----:B------:R-:W-:Y:S05]  /*13a0*/  BSYNC.RECONVERGENT B3 ;  /* 0x0000000000037941 */ /* 0x000fea0003800200 */
.L_x_43:
[----:B------:R-:W-:Y:S04]  /*13b0*/  BSSY.RECONVERGENT B4, `(.L_x_45) ;  /* 0x000001a000047945 */ /* 0x000fe80003800200 */
[----:B------:R-:W-:Y:S04]  /*13c0*/  BSSY.RELIABLE B3, `(.L_x_46) ;  /* 0x0000015000037945 */ /* 0x000fe80003800100 */
[----:B------:R-:W-:Y:S05]  /*13d0*/  @P3 BRA `(.L_x_47) ;  /* 0x0000000000203947 */ /* 0x000fea0003800000 */
[----:B--23--:R-:W2:Y:S02]  /*13e0*/  LDS R2, [UR8+0x34] ;  /* 0x00003408ff027984 */ /* 0x00cea40008000800 */
[----:B--2---:R-:W-:-:S05]  /*13f0*/  LOP3.LUT R2, R2, 0x38, RZ, 0xb8, !PT ;  /* 0x0000003802027812 */ /* 0x004fca00078eb8ff */
[----:B------:R2:W-:Y:S01]  /*1400*/  STS [UR8+0x34], R2 ;  /* 0x00003402ff007988 */ /* 0x0005e20008000808 */
[----:B------:R-:W-:Y:S05]  /*1410*/  @P3 BRA `(.L_x_48) ;  /* 0x0000000000203947 */ /* 0x000fea0003800000 */
[----:B--2---:R-:W2:Y:S01]  /*1420*/  LDS R2, [UR8+0x8] ;  /* 0x00000808ff027984 */ /* 0x004ea20008000800 */
[----:B-----5:R-:W-:-:S05]  /*1430*/  IMAD.MOV.U32 R3, RZ, RZ, 0x780 ;  /* 0x00000780ff037424 */ /* 0x020fca00078e00ff */
[----:B--2---:R-:W-:-:S05]  /*1440*/  LOP3.LUT R2, R2, 0x300, R3, 0xd8, !PT ;  /* 0x0000030002027812 */ /* 0x004fca00078ed803 */
[----:B------:R2:W-:Y:S02]  /*1450*/  STS [UR8+0x8], R2 ;  /* 0x00000802ff007988 */ /* 0x0005e40008000808 */
.L_x_47:
[----:B------:R-:W-:Y:S05]  /*1460*/  @P3 BRA `(.L_x_49) ;  /* 0x0000000000283947 */ /* 0x000fea0003800000 */
[----:B--23--:R-:W2:Y:S02]  /*1470*/  LDS R2, [UR8+0x8] ;  /* 0x00000808ff027984 */ /* 0x00cea40008000800 */
[----:B--2---:R-:W-:-:S05]  /*1480*/  LOP3.LUT R2, R2, 0x1800, RZ, 0xb8, !PT ;  /* 0x0000180002027812 */ /* 0x004fca00078eb8ff */
[----:B------:R3:W-:Y:S02]  /*1490*/  STS [UR8+0x8], R2 ;  /* 0x00000802ff007988 */ /* 0x0007e40008000808 */
.L_x_48:
[----:B------:R-:W-:Y:S05]  /*14a0*/  @P3 BREAK.RELIABLE B3 ;  /* 0x0000000000033942 */ /* 0x000fea0003800100 */
[----:B------:R-:W-:Y:S05]  /*14b0*/  @P3 BRA `(.L_x_50) ;  /* 0x0000000000243947 */ /* 0x000fea0003800000 */
[----:B--23--:R-:W2:Y:S01]  /*14c0*/  LDS R2, [UR8+0x8] ;  /* 0x00000808ff027984 */ /* 0x00cea20008000800 */
[----:B-----5:R-:W-:-:S05]  /*14d0*/  IMAD.MOV.U32 R3, RZ, RZ, 0x6000 ;  /* 0x00006000ff037424 */ /* 0x020fca00078e00ff */
[----:B--2---:R-:W-:-:S04]  /*14e0*/  LOP3.LUT R2, R2, 0x6000, R3, 0xd8, !PT ;  /* 0x0000600002027812 */ /* 0x004fc800078ed803 */
[----:B------:R-:W-:-:S05]  /*14f0*/  LOP3.LUT R2, R2, 0x400000, RZ, 0xb8, !PT ;  /* 0x0040000002027812 */ /* 0x000fca00078eb8ff */
[----:B------:R2:W-:Y:S02]  /*1500*/  STS [UR8+0x8], R2 ;  /* 0x00000802ff007988 */ /* 0x0005e40008000808 */
.L_x_49:
[----:B------:R-:W-:Y:S05]  /*1510*/  BSYNC.RELIABLE B3 ;  /* 0x0000000000037941 */ /* 0x000fea0003800100 */
.L_x_46:
[----:B--23--:R-:W2:Y:S02]  /*1520*/  @!P3 LDS R2, [UR8+0x8] ;  /* 0x00000808ff02b984 */ /* 0x00cea40008000800 */
[----:B--2---:R-:W-:-:S05]  /*1530*/  @!P3 LOP3.LUT R2, R2, 0x8000, RZ, 0xb8, !PT ;  /* 0x000080000202b812 */ /* 0x004fca00078eb8ff */
[----:B------:R2:W-:Y:S02]  /*1540*/  @!P3 STS [UR8+0x8], R2 ;  /* 0x00000802ff00b988 */ /* 0x0005e40008000808 */
.L_x_50:
[----:B------:R-:W-:Y:S05]  /*1550*/  BSYNC.RECONVERGENT B4 ;  /* 0x0000000000047941 */ /* 0x000fea0003800200 */
.L_x_45:
[----:B------:R-:W-:Y:S05]  /*1560*/  WARPSYNC.ALL ;  /* 0x0000000000007948 */ /* 0x000fea0003800000 */
[----:B------:R-:W-:Y:S01]  /*1570*/  NOP ;  /* 0x0000000000007918 */ /* 0x000fe20000000000 */
[----:B------:R-:W-:-:S04]  /*1580*/  UIADD3 UR4, UPT, UPT, UR4, 0x100, URZ ;  /* 0x0000010004047890 */ /* 0x000fc8000fffe0ff */
[----:B------:R-:W-:-:S04]  /*1590*/  UIADD3 UR20, UP0, UPT, UR4, UR20, URZ ;  /* 0x0000001404147290 */ /* 0x000fc8000ff1e0ff */
[----:B------:R-:W-:Y:S01]  /*15a0*/  ULEA.HI.X.SX32 UR21, UR4, UR21, 0x1, UP0 ;  /* 0x0000001504157291 */ /* 0x000fe200080f0eff */
[----:B------:R-:W-:Y:S11]  /*15b0*/  @P0 BRA `(.L_x_51) ;  /* 0x0000000000300947 */ /* 0x000ff60003800000 */
[----:B--23--:R-:W2:Y:S01]  /*15c0*/  S2R R2, SR_LANEID ;  /* 0x0000000000027919 */ /* 0x00cea20000000000 */
[----:B------:R-:W-:Y:S05]  /*15d0*/  WARPSYNC.ALL ;  /* 0x0000000000007948 */ /* 0x000fea0003800000 */
[----:B------:R-:W-:Y:S01]  /*15e0*/  NOP ;  /* 0x0000000000007918 */ /* 0x000fe20000000000 */
[----:B--2---:R-:W-:-:S05]  /*15f0*/  IMAD.SHL.U32 R4, R2, 0x4, RZ ;  /* 0x0000000402047824 */ /* 0x004fca00078e00ff */
[----:B------:R-:W2:Y:S01]  /*1600*/  LDS R5, [R4+UR8] ;  /* 0x0000000804057984 */ /* 0x000ea20008000800 */
[----:B------:R-:W-:-:S05]  /*1610*/  IADD3 R2, P1, PT, R4, UR20, RZ ;  /* 0x0000001404027c10 */ /* 0x000fca000ff3e0ff */
[----:B-----5:R-:W-:-:S05]  /*1620*/  IMAD.X R3, RZ, RZ, UR21, P1 ;  /* 0x00000015ff037e24 */ /* 0x020fca00088e06ff */
[----:B--2---:R2:W3:Y:S01]  /*1630*/  ATOMG.E.EXCH.STRONG.GPU PT, RZ, [R2], R5 ;  /* 0x0000000502ff73a8 */ /* 0x0044e200041ee100 */
[----:B------:R-:W-:-:S04]  /*1640*/  DEPBAR {5,4,3,2,1,0} ;  /* 0x0000003f0000791a */ /* 0x000fc80000000000 */
[----:B------:R-:W5:Y:S02]  /*1650*/  CCTL.E.C.LDCU.IV.DEEP [UR20] ;  /* 0x0000000014007540 */ /* 0x000f640009c08000 */
[----:B-----5:R2:W-:Y:S01]  /*1660*/  UTMACCTL.IV [UR20] ;  /* 0x00000000140079b9 */ /* 0x0205e20008000000 */
[----:B------:R-:W-:Y:S01]  /*1670*/  NOP ;  /* 0x0000000000007918 */ /* 0x000fe20000000000 */
.L_x_51:
[----:B------:R-:W-:Y:S05]  /*1680*/  @P0 BRA `(.L_x_52) ;  /* 0x00000000000c0947 */ /* 0x000fea0003800000 */
[----:B------:R0:W-:Y:S01]  /*1690*/  UTMACMDFLUSH ;  /* 0x00000000000079b7 */ /* 0x0001e20000000000 */
[----:B------:R-:W-:Y:S05]  /*16a0*/  @P0 BRA `(.L_x_52) ;  /* 0x0000000000040947 */ /* 0x000fea0003800000 */
[----:B------:R-:W-:-:S04]  /*16b0*/  DEPBAR.LE SB0, 0x0 ;  /* 0x000080000000791a */ /* 0x000fc80000000000 */
.L_x_52:
[----:B------:R-:W-:Y:S05]  /*16c0*/  WARPSYNC.ALL ;  /* 0x0000000000007948 */ /* 0x000fea0003800000 */
[----:B------:R-:W-:Y:S01]  /*16d0*/  NOP ;  /* 0x0000000000007918 */ /* 0x000fe20000000000 */
[----:B---3--:R-:W-:Y:S01]  /*16e0*/  BAR.SYNC.DEFER_BLOCKING 0x0 ;  /* 0x0000000000007b1d */ /* 0x008fe20000010000 */
[----:B--2---:R-:W-:Y:S01]  /*16f0*/  SHF.R.U32.HI R2, RZ, 0x5, R0 ;  /* 0x00000005ff027819 */ /* 0x004fe20000011600 */
[----:B------:R-:W-:Y:S01]  /*1700*/  UIADD3 UR12, UPT, UPT, UR8, 0xc010, URZ ;  /* 0x0000c010080c7890 */ /* 0x000fe2000fffe0ff */
[----:B------:R-:W-:Y:S01]  /*1710*/  ISETP.GE.AND P0, PT, R7, 0x1, PT ;  /* 0x000000010700780c */ /* 0x000fe20003f06270 */
[----:B------:R-:W-:Y:S01]  /*1720*/  USHF.L.U32 UR15, UR7, 0x7, URZ ;  /* 0x00000007070f7899 */ /* 0x000fe200080006ff */
[----:B------:R-:W-:Y:S01]  /*1730*/  R2UR UR22, R2 ;  /* 0x00000000021672ca */ /* 0x000fe200000e0000 */
[----:B------:R-:W-:Y:S01]  /*1740*/  VOTEU.ALL UP0, P3 ;  /* 0x0000000000ff7886 */ /* 0x000fe20001800000 */
[----:B------:R-:W-:Y:S01]  /*1750*/  UMOV UR4, 0x1 ;  /* 0x0000000100047882 */ /* 0x000fe20000000000 */
[----:B------:R-:W-:Y:S01]  /*1760*/  VOTEU.ALL UP1, P3 ;  /* 0x0000000000ff7886 */ /* 0x000fe20001820000 */
[----:B------:R-:W-:Y:S01]  /*1770*/  USHF.L.U32 UR18, UR9, 0x6, URZ ;  /* 0x0000000609127899 */ /* 0x000fe200080006ff */
[----:B------:R-:W-:Y:S01]  /*1780*/  BSSY.RECONVERGENT B4, `(.L_x_53) ;  /* 0x0000018000047945 */ /* 0x000fe20003800200 */
[----:B------:R-:W-:-:S04]  /*1790*/  @!UP0 UIADD3 UR10, UPT, UPT, -UR4, 0x100000, URZ ;  /* 0x00100000040a8890 */ /* 0x000fc8000fffe1ff */
[----:B------:R-:W-:Y:S02]  /*17a0*/  @!UP0 USHF.L.U32 UR11, UR10, 0xb, URZ ;  /* 0x0000000b0a0b8899 */ /* 0x000fe400080006ff */
[----:B------:R-:W-:Y:S02]  /*17b0*/  @!UP0 USHF.L.U32 UR10, UR10, 0x1, URZ ;  /* 0x000000010a0a8899 */ /* 0x000fe400080006ff */
[----:B------:R-:W-:-:S04]  /*17c0*/  @!UP0 UIADD3 UR4, UPT, UPT, -UR4, 0x100000, URZ ;  /* 0x0010000004048890 */ /* 0x000fc8000fffe1ff */
[----:B------:R-:W-:Y:S02]  /*17d0*/  @!UP0 USHF.L.U32 UR5, UR4, 0xb, URZ ;  /* 0x0000000b04058899 */ /* 0x000fe400080006ff */
[----:B------:R-:W-:Y:S01]  /*17e0*/  @!UP0 USHF.L.U32 UR4, UR4, 0x1, URZ ;  /* 0x0000000104048899 */ /* 0x000fe200080006ff */
[----:B------:R-:W-:Y:S01]  /*17f0*/  VOTEU.ALL UP0, P3 ;  /* 0x0000000000ff7886 */ /* 0x000fe20001800000 */
[----:B------:R-:W2:Y:S04]  /*1800*/  FENCE.VIEW.ASYNC.S ;  /* 0x00000000000073c6 */ /* 0x000ea80000000000 */
[----:B--2---:R2:W3:Y:S06]  /*1810*/  @!UP0 SYNCS.EXCH.64 URZ, [UR8+0xc000], UR10 ;  /* 0x00c0000a08ff85b2 */ /* 0x0044ec0008000100 */
[----:B------:R2:W3:Y:S02]  /*1820*/  @!UP1 SYNCS.EXCH.64 URZ, [UR8+0xc010], UR4 ;  /* 0x00c0100408ff95b2 */ /* 0x0004e40008000100 */
[----:B---3--:R-:W-:Y:S06]  /*1830*/  BAR.SYNC.DEFER_BLOCKING 0x0 ;  /* 0x0000000000007b1d */ /* 0x008fec0000010000 */
[----:B------:R-:W-:Y:S05]  /*1840*/  @P3 BRA `(.L_x_54) ;  /* 0x00000000002c3947 */ /* 0x000fea0003800000 */
[----:B--2---:R-:W-:Y:S02]  /*1850*/  UMOV UR4, 0x1 ;  /* 0x0000000100047882 */ /* 0x004fe40000000000 */
[----:B------:R-:W-:-:S04]  /*1860*/  UIADD3 UR10, UPT, UPT, -UR4, 0x100000, URZ ;  /* 0x00100000040a7890 */ /* 0x000fc8000fffe1ff */
[----:B------:R-:W-:Y:S02]  /*1870*/  USHF.L.U32 UR11, UR10, 0xb, URZ ;  /* 0x0000000b0a0b7899 */ /* 0x000fe400080006ff */
[----:B------:R-:W-:Y:S02]  /*1880*/  USHF.L.U32 UR10, UR10, 0x1, URZ ;  /* 0x000000010a0a7899 */ /* 0x000fe400080006ff */
[----:B------:R-:W-:-:S04]  /*1890*/  UIADD3 UR4, UPT, UPT, -UR4, 0x100000, URZ ;  /* 0x0010000004047890 */ /* 0x000fc8000fffe1ff */
[----:B------:R-:W-:Y:S02]  /*18a0*/  USHF.L.U32 UR5, UR4, 0xb, URZ ;  /* 0x0000000b04057899 */ /* 0x000fe400080006ff */
[----:B------:R-:W-:Y:S01]  /*18b0*/  USHF.L.U32 UR4, UR4, 0x1, URZ ;  /* 0x0000000104047899 */ /* 0x000fe200080006ff */
[----:B------:R-:W2:Y:S03]  /*18c0*/  FENCE.VIEW.ASYNC.S ;  /* 0x00000000000073c6 */ /* 0x000ea60000000000 */
[----:B--2---:R3:W2:Y:S08]  /*18d0*/  SYNCS.EXCH.64 URZ, [UR8+0xc008], UR10 ;  /* 0x00c0080a08ff75b2 */ /* 0x0046b00008000100 */
[----:B------:R3:W4:Y:S02]  /*18e0*/  SYNCS.EXCH.64 URZ, [UR8+0xc018], UR4 ;  /* 0x00c0180408ff75b2 */ /* 0x0007240008000100 */
[----:B---3--:R-:W-:Y:S01]  /*18f0*/  NOP ;  /* 0x0000000000007918 */ /* 0x008fe20000000000 */
.L_x_54:
[----:B--2---:R-:W-:Y:S05]  /*1900*/  BSYNC.RECONVERGENT B4 ;  /* 0x0000000000047941 */ /* 0x004fea0003800200 */
.L_x_53:
[----:B------:R-:W-:Y:S05]  /*1910*/  @!P0 BRA `(.L_x_55) ;  /* 0x0000000800748947 */ /* 0x000fea0003800000 */
[----:B----4-:R-:W-:Y:S01]  /*1920*/  BAR.SYNC.DEFER_BLOCKING 0x0 ;  /* 0x0000000000007b1d */ /* 0x010fe20000010000 */
[----:B------:R-:W-:Y:S01]  /*1930*/  @!P3 IMAD.MOV.U32 R2, RZ, RZ, 0x6000 ;  /* 0x00006000ff02b424 */ /* 0x000fe200078e00ff */
[----:B------:R-:W-:Y:S02]  /*1940*/  ELECT P1, URZ, PT ;  /* 0x0000000000ff782f */ /* 0x000fe40003820000 */
[----:B------:R-:W-:Y:S02]  /*1950*/  ELECT P0, URZ, PT ;  /* 0x0000000000ff782f */ /* 0x000fe40003800000 */
[C---:B------:R-:W-:Y:S01]  /*1960*/  ISETP.LT.U32.AND P1, PT, R36.reuse, 0x20, P1 ;  /* 0x000000202400780c */ /* 0x040fe20000f21070 */
[----:B------:R-:W-:Y:S01]  /*1970*/  UMOV UR11, UR15 ;  /* 0x0000000f000b7c82 */ /* 0x000fe20008000000 */
[----:B------:R-:W-:Y:S01]  /*1980*/  ISETP.LT.U32.AND P0, PT, R36, 0x20, P0 ;  /* 0x000000202400780c */ /* 0x000fe20000701070 */
[----:B------:R-:W-:-:S10]  /*1990*/  UIADD3 UR16, UPT, UPT, UR8, 0x8000, URZ ;  /* 0x0000800008107890 */ /* 0x000fd4000fffe0ff */
[----:B------:R-:W-:Y:S01]  /*19a0*/  VOTEU.ANY UP0, P1 ;  /* 0x0000000000ff7886 */ /* 0x000fe20000800100 */
[----:B------:R-:W-:Y:S01]  /*19b0*/  VOTEU.ANY UP2, P1 ;  /* 0x0000000000ff7886 */ /* 0x000fe20000840100 */
[----:B------:R-:W-:Y:S01]  /*19c0*/  VOTEU.ANY UP1, P0 ;  /* 0x0000000000ff7886 */ /* 0x000fe20000020100 */
[----:B------:R-:W-:Y:S01]  /*19d0*/  VOTEU.ANY UP3, P0 ;  /* 0x0000000000ff7886 */ /* 0x000fe20000060100 */
[----:B------:R2:W-:Y:S01]  /*19e0*/  @!P3 SYNCS.ARRIVE.TRANS64 RZ, [UR8+0xc000], R2 ;  /* 0x00c00002ffffb9a7 */ /* 0x0005e20008000008 */
[----:B------:R3:W-:Y:S06]  /*19f0*/  MEMBAR.ALL.CTA ;  /* 0x0000000000007992 */ /* 0x0007ec0000008000 */
[----:B---3--:R-:W3:Y:S01]  /*1a00*/  FENCE.VIEW.ASYNC.S ;  /* 0x00000000000073c6 */ /* 0x008ee20000000000 */
[----:B------:R-:W-:Y:S01]  /*1a10*/  @UP0 UIADD3 UR9, UPT, UPT, UR8, 0xc000, URZ ;  /* 0x0000c00008090890 */ /* 0x000fe2000fffe0ff */
[----:B------:R-:W-:Y:S01]  /*1a20*/  @UP0 UMOV UR10, URZ ;  /* 0x000000ff000a0c82 */ /* 0x000fe20008000000 */
[----:B------:R-:W-:Y:S01]  /*1a30*/  @UP1 UIADD3 UR17, UPT, UPT, UR8, 0xc000, URZ ;  /* 0x0000c00008111890 */ /* 0x000fe2000fffe0ff */
[----:B------:R-:W-:Y:S01]  /*1a40*/  @UP1 UMOV UR19, URZ ;  /* 0x000000ff00131c82 */ /* 0x000fe20008000000 */
[----:B------:R-:W-:Y:S01]  /*1a50*/  UISETP.NE.U32.AND UP0, UPT, UR22, URZ, UPT ;  /* 0x000000ff1600728c */ /* 0x000fe2000bf05070 */
[----:B---3--:R-:W-:Y:S06]  /*1a60*/  BAR.SYNC.DEFER_BLOCKING 0x0 ;  /* 0x0000000000007b1d */ /* 0x008fec0000010000 */
[----:B------:R2:W-:Y:S02]  /*1a70*/  @UP2 UTMALDG.2D [UR8], [UR24] ;  /* 0x00000008180025b4 */ /* 0x0005e40008008000 */
[----:B------:R-:W-:Y:S06]  /*1a80*/  BAR.SYNC.DEFER_BLOCKING 0x0 ;  /* 0x0000000000007b1d */ /* 0x000fec0000010000 */
[----:B------:R2:W-:Y:S02]  /*1a90*/  @UP3 UTMALDG.2D [UR16], [UR26] ;  /* 0x000000101a0035b4 */ /* 0x0005e40008008000 */
[----:B------:R-:W-:Y:S06]  /*1aa0*/  BAR.SYNC.DEFER_BLOCKING 0x0 ;  /* 0x0000000000007b1d */ /* 0x000fec0000010000 */
[----:B------:R-:W3:Y:S02]  /*1ab0*/  SYNCS.PHASECHK.TRANS64.TRYWAIT P0, [UR8+0xc000], RZ ;  /* 0x00c000ffff0075a7 */ /* 0x000ee40008001108 */
[----:B--23--:R-:W-:Y:S05]  /*1ac0*/  @!P0 BRA `(.L_x_56) ;  /* 0x0000000c00ac8947 */ /* 0x00cfea0003800000 */
.L_x_70:
[----:B------:R-:W-:Y:S05]  /*1ad0*/  BRA.U UP0, `(.L_x_57) ;  /* 0x0000000100747547 */ /* 0x000fea000b800000 */
[----:B------:R-:W-:Y:S02]  /*1ae0*/  USHF.R.U32.HI UR6, URZ, 0x4, UR8 ;  /* 0x00000004ff067899 */ /* 0x000fe40008011608 */
[----:B------:R-:W-:Y:S02]  /*1af0*/  USHF.R.U32.HI UR10, URZ, 0x4, UR16 ;  /* 0x00000004ff0a7899 */ /* 0x000fe40008011610 */
[----:B------:R-:W-:Y:S02]  /*1b00*/  USGXT.U32 UR6, UR6, 0xe ;  /* 0x0000000e0606789a */ /* 0x000fe40008000000 */
[----:B------:R-:W-:Y:S02]  /*1b10*/  USGXT.U32 UR10, UR10, 0xe ;  /* 0x0000000e0a0a789a */ /* 0x000fe40008000000 */
[----:B------:R-:W-:Y:S02]  /*1b20*/  UIADD3 UR32, UP0, UPT, UR6, 0x2, URZ ;  /* 0x0000000206207890 */ /* 0x000fe4000ff1e0ff */
[----:B------:R-:W-:Y:S01]  /*1b30*/  UIADD3 UR34, UP1, UPT, UR10, 0x80, URZ ;  /* 0x000000800a227890 */ /* 0x000fe2000ff3e0ff */
[----:B------:R-:W-:Y:S01]  /*1b40*/  UMOV UR4, URZ ;  /* 0x000000ff00047c82 */ /* 0x000fe20008000000 */
[----:B------:R-:W-:Y:S01]  /*1b50*/  UMOV UR5, URZ ;  /* 0x000000ff00057c82 */ /* 0x000fe20008000000 */
[----:B------:R-:W-:-:S02]  /*1b60*/  UIADD3.X UR33, UPT, UPT, UR4, 0x40004040, URZ, UP0, !UPT ;  /* 0x4000404004217890 */ /* 0x000fc400087fe4ff */
[----:B------:R-:W-:Y:S02]  /*1b70*/  UIADD3.X UR35, UPT, UPT, UR5, 0x40004040, URZ, UP1, !UPT ;  /* 0x4000404005237890 */ /* 0x000fe40008ffe4ff */
[----:B------:R-:W-:Y:S02]  /*1b80*/  UIADD3.64 UR4, UPT, UPT, UR32, 0x2, URZ ;  /* 0x0000000220047897 */ /* 0x000fe4000fffe0ff */
[----:B------:R-:W-:Y:S02]  /*1b90*/  UIADD3.64 UR16, UPT, UPT, UR34, 0x80, URZ ;  /* 0x0000008022107897 */ /* 0x000fe4000fffe0ff */
[----:B------:R-:W-:Y:S02]  /*1ba0*/  UIADD3.64 UR28, UPT, UPT, UR32, 0x4, URZ ;  /* 0x00000004201c7897 */ /* 0x000fe4000fffe0ff */
[----:B------:R-:W-:Y:S01]  /*1bb0*/  UIADD3.64 UR30, UPT, UPT, UR34, 0x100, URZ ;  /* 0x00000100221e7897 */ /* 0x000fe2000fffe0ff */
[----:B------:R-:W-:Y:S01]  /*1bc0*/  UMOV UR36, 0x0 ;  /* 0x0000000000247882 */ /* 0x000fe20000000000 */
[----:B------:R-:W-:Y:S01]  /*1bd0*/  UMOV UR37, 0x8110010 ;  /* 0x0811001000257882 */ /* 0x000fe20000000000 */
[----:B------:R-:W-:Y:S01]  /*1be0*/  UMOV UR7, 0x40004040 ;  /* 0x4000404000077882 */ /* 0x000fe20000000000 */
[----:B------:R-:W-:Y:S01]  /*1bf0*/  UMOV UR11, 0x40004040 ;  /* 0x40004040000b7882 */ /* 0x000fe20000000000 */
[----:B------:R-:W-:Y:S01]  /*1c00*/  UMOV UR38, 0x0 ;  /* 0x0000000000267882 */ /* 0x000fe20000000000 */
[----:B------:R-:W-:Y:S01]  /*1c10*/  UMOV UR39, 0x8110010 ;  /* 0x0811001000277882 */ /* 0x000fe20000000000 */
[----:B------:R-:W-:Y:S01]  /*1c20*/  UMOV UR40, 0x0 ;  /* 0x0000000000287882 */ /* 0x000fe20000000000 */
[----:B------:R-:W-:Y:S01]  /*1c30*/  UMOV UR41, 0x8110010 ;  /* 0x0811001000297882 */ /* 0x000fe20000000000 */
[----:B------:R2:W-:Y:S01]  /*1c40*/  UTCHMMA gdesc[UR6], gdesc[UR10], tmem[UR23], tmem[UR36], idesc[UR37], !UPT ;  /* 0x00ff240a060075ea */ /* 0x0005e2000f800017 */
[----:B------:R-:W-:Y:S01]  /*1c50*/  UMOV UR42, 0x0 ;  /* 0x00000000002a7882 */ /* 0x000fe20000000000 */
[----:B------:R-:W-:Y:S01]  /*1c60*/  UMOV UR43, 0x8110010 ;  /* 0x08110010002b7882 */ /* 0x000fe20000000000 */
[----:B------:R2:W-:Y:S01]  /*1c70*/  UTCHMMA gdesc[UR32], gdesc[UR34], tmem[UR23], tmem[UR38], idesc[UR39], UPT ;  /* 0x00ff2622200075ea */ /* 0x0005e2000b800017 */
[----:B------:R2:W-:Y:S01]  /*1c80*/  UTCHMMA gdesc[UR4], gdesc[UR16], tmem[UR23], tmem[UR40], idesc[UR41], UPT ;  /* 0x00ff2810040075ea */ /* 0x0005e2000b800017 */
[----:B------:R2:W-:Y:S01]  /*1c90*/  UTCHMMA gdesc[UR28], gdesc[UR30], tmem[UR23], tmem[UR42], idesc[UR43], UPT ;  /* 0x00ff2a1e1c0075ea */ /* 0x0005e2000b800017 */
[----:B------:R-:W-:Y:S01]  /*1ca0*/  NOP ;  /* 0x0000000000007918 */ /* 0x000fe20000000000 */
.L_x_57:
[----:B------:R-:W-:Y:S01]  /*1cb0*/  ELECT P0, URZ, PT ;  /* 0x0000000000ff782f */ /* 0x000fe20003800000 */
[----:B--2---:R-:W-:Y:S01]  /*1cc0*/  UMOV UR4, UR12 ;  /* 0x0000000c00047c82 */ /* 0x004fe20008000000 */
[----:B------:R-:W-:Y:S02]  /*1cd0*/  UMOV UR5, URZ ;  /* 0x000000ff00057c82 */ /* 0x000fe40008000000 */
[----:B------:R-:W-:-:S13]  /*1ce0*/  ISETP.LT.U32.AND P0, PT, R36, 0x20, P0 ;  /* 0x000000202400780c */ /* 0x000fda0000701070 */
[----:B------:R-:W-:Y:S01]  /*1cf0*/  VOTEU.ANY UP0, P0 ;  /* 0x0000000000ff7886 */ /* 0x000fe20000000100 */
[----:B------:R-:W-:Y:S01]  /*1d00*/  VOTEU.ANY UP1, P0 ;  /* 0x0000000000ff7886 */ /* 0x000fe20000020100 */
[----:B------:R-:W-:-:S03]  /*1d10*/  ISETP.GE.U32.AND P0, PT, R7, 0x41, PT ;  /* 0x000000410700780c */ /* 0x000fc60003f06070 */
[----:B------:R-:W-:Y:S02]  /*1d20*/  @UP0 UMOV UR4, UR4 ;  /* 0x0000000400040c82 */ /* 0x000fe40008000000 */
[----:B------:R2:W-:Y:S01]  /*1d30*/  @UP1 UTCBAR [UR4], URZ ;  /* 0x000000ff040013e9 */ /* 0x0005e200080000ff */
[----:B------:R-:W-:Y:S06]  /*1d40*/  BAR.SYNC.DEFER_BLOCKING 0x0 ;  /* 0x0000000000007b1d */ /* 0x000fec0000010000 */
[----:B------:R-:W3:Y:S02]  /*1d50*/  SYNCS.PHASECHK.TRANS64.TRYWAIT P1, [UR8+0xc010], RZ ;  /* 0x00c010ffff0075a7 */ /* 0x000ee40008021108 */
[----:B--23--:R-:W-:Y:S05]  /*1d60*/  @!P1 BRA `(.L_x_58) ;  /* 0x0000000c00109947 */ /* 0x00cfea0003800000 */
.L_x_71:
[----:B------:R-:W-:Y:S01]  /*1d70*/  UMOV UR4, URZ ;  /* 0x000000ff00047c82 */ /* 0x000fe20008000000 */
[----:B------:R-:W-:Y:S05]  /*1d80*/  @!P0 BRA `(.L_x_55) ;  /* 0x0000000400588947 */ /* 0x000fea0003800000 */
[----:B------:R-:W2:Y:S01]  /*1d90*/  LDCU UR29, c[0x0][0x3a0] ;  /* 0x00007400ff1d77ac */ /* 0x000ea20008000800 */
[----:B------:R-:W-:Y:S01]  /*1da0*/  UMOV UR9, 0x1 ;  /* 0x0000000100097882 */ /* 0x000fe20000000000 */
[----:B------:R-:W-:-:S05]  /*1db0*/  UMOV UR14, 0x40 ;  /* 0x00000040000e7882 */ /* 0x000fca0000000000 */
.L_x_62:
[----:B------:R-:W-:Y:S01]  /*1dc0*/  BAR.SYNC.DEFER_BLOCKING 0x0 ;  /* 0x0000000000007b1d */ /* 0x000fe20000010000 */
[----:B------:R-:W-:Y:S01]  /*1dd0*/  ULEA UR28, UR9, UR8, 0x3 ;  /* 0x00000008091c7291 */ /* 0x000fe2000f8e18ff */
[----:B------:R-:W-:Y:S01]  /*1de0*/  @!P3 IMAD.MOV.U32 R2, RZ, RZ, 0x6000 ;  /* 0x00006000ff02b424 */ /* 0x000fe200078e00ff */
[----:B------:R-:W-:Y:S01]  /*1df0*/  ELECT P1, URZ, PT ;  /* 0x0000000000ff782f */ /* 0x000fe20003820000 */
[----:B------:R-:W-:-:S03]  /*1e00*/  ULEA UR12, UR9, UR8, 0xe ;  /* 0x00000008090c7291 */ /* 0x000fc6000f8e70ff */
[----:B------:R-:W-:Y:S02]  /*1e10*/  ISETP.LT.U32.AND P1, PT, R36, 0x20, P1 ;  /* 0x000000202400780c */ /* 0x000fe40000f21070 */
[----:B------:R-:W-:Y:S01]  /*1e20*/  ELECT P0, URZ, PT ;  /* 0x0000000000ff782f */ /* 0x000fe20003800000 */
[----:B------:R-:W-:-:S03]  /*1e30*/  ULEA UR16, UR9, UR8, 0xd ;  /* 0x0000000809107291 */ /* 0x000fc6000f8e68ff */
[----:B------:R-:W-:Y:S01]  /*1e40*/  ISETP.LT.U32.AND P0, PT, R36, 0x20, P0 ;  /* 0x000000202400780c */ /* 0x000fe20000701070 */
[----:B------:R-:W-:Y:S01]  /*1e50*/  UMOV UR19, UR14 ;  /* 0x0000000e00137c82 */ /* 0x000fe20008000000 */
[----:B------:R-:W-:Y:S02]  /*1e60*/  UIADD3 UR16, UPT, UPT, UR16, 0x8000, URZ ;  /* 0x0000800010107890 */ /* 0x000fe4000fffe0ff */
[----:B------:R-:W-:-:S03]  /*1e70*/  USHF.L.U32 UR5, UR4, 0x1f, URZ ;  /* 0x0000001f04057899 */ /* 0x000fc600080006ff */
[----:B------:R-:W-:Y:S01]  /*1e80*/  VOTEU.ANY UP0, P1 ;  /* 0x0000000000ff7886 */ /* 0x000fe20000800100 */
[----:B------:R3:W-:Y:S01]  /*1e90*/  @!P3 SYNCS.ARRIVE.TRANS64 RZ, [UR28+0xc000], R2 ;  /* 0x00c00002ffffb9a7 */ /* 0x0007e2000800001c */
[----:B------:R4:W-:Y:S06]  /*1ea0*/  MEMBAR.ALL.CTA ;  /* 0x0000000000007992 */ /* 0x0009ec0000008000 */
[----:B----4-:R-:W4:Y:S01]  /*1eb0*/  FENCE.VIEW.ASYNC.S ;  /* 0x00000000000073c6 */ /* 0x010f220000000000 */
[----:B------:R-:W-:Y:S01]  /*1ec0*/  @UP0 UIADD3 UR13, UPT, UPT, UR28, 0xc000, URZ ;  /* 0x0000c0001c0d0890 */ /* 0x000fe2000fffe0ff */
[----:B----4-:R-:W-:Y:S01]  /*1ed0*/  VOTEU.ANY UP0, P1 ;  /* 0x0000000000ff7886 */ /* 0x010fe20000800100 */
[----:B------:R-:W-:Y:S01]  /*1ee0*/  VOTEU.ANY UP1, P0 ;  /* 0x0000000000ff7886 */ /* 0x000fe20000020100 */
[----:B---3--:R-:W-:-:S04]  /*1ef0*/  IMAD.U32 R2, RZ, RZ, UR5 ;  /* 0x00000005ff027e24 */ /* 0x008fc8000f8e00ff */
[----:B------:R-:W-:Y:S01]  /*1f00*/  @UP1 UIADD3 UR17, UPT, UPT, UR28, 0xc000, URZ ;  /* 0x0000c0001c111890 */ /* 0x000fe2000fffe0ff */
[----:B------:R-:W-:Y:S01]  /*1f10*/  VOTEU.ANY UP1, P0 ;  /* 0x0000000000ff7886 */ /* 0x000fe20000020100 */
[----:B------:R-:W-:Y:S06]  /*1f20*/  BAR.SYNC.DEFER_BLOCKING 0x0 ;  /* 0x0000000000007b1d */ /* 0x000fec0000010000 */
[----:B------:R3:W-:Y:S01]  /*1f30*/  @UP0 UTMALDG.2D [UR12], [UR24] ;  /* 0x0000000c180005b4 */ /* 0x0007e20008008000 */
[----:B------:R-:W-:Y:S01]  /*1f40*/  UISETP.NE.U32.AND UP0, UPT, UR22, URZ, UPT ;  /* 0x000000ff1600728c */ /* 0x000fe2000bf05070 */
[----:B------:R-:W-:Y:S06]  /*1f50*/  BAR.SYNC.DEFER_BLOCKING 0x0 ;  /* 0x0000000000007b1d */ /* 0x000fec0000010000 */
[----:B------:R3:W-:Y:S02]  /*1f60*/  @UP1 UTMALDG.2D [UR16], [UR26] ;  /* 0x000000101a0015b4 */ /* 0x0007e40008008000 */
[----:B------:R-:W-:Y:S06]  /*1f70*/  BAR.SYNC.DEFER_BLOCKING 0x0 ;  /* 0x0000000000007b1d */ /* 0x000fec0000010000 */
[----:B------:R-:W4:Y:S02]  /*1f80*/  SYNCS.PHASECHK.TRANS64.TRYWAIT P0, [UR28+0xc000], R2 ;  /* 0x00c00002ff0075a7 */ /* 0x000f24000800111c */
[----:B---34-:R-:W-:Y:S05]  /*1f90*/  @!P0 BRA `(.L_x_59) ;  /* 0x0000000800908947 */ /* 0x018fea0003800000 */
.L_x_72:
        /* <DEDUP_REMOVED lines=11> */
[----:B------:R-:W-:Y:S02]  /*2050*/  UIADD3 UR6, UP0, UPT, UR16, 0x2, URZ ;  /* 0x0000000210067890 */ /* 0x000fe4000ff1e0ff */
[----:B------:R-:W-:Y:S02]  /*2060*/  UIADD3 UR32, UP1, UPT, UR30, 0x80, URZ ;  /* 0x000000801e207890 */ /* 0x000fe4000ff3e0ff */
[----:B------:R-:W-:Y:S02]  /*2070*/  UIADD3 UR34, UP2, UPT, UR16, 0x4, URZ ;  /* 0x0000000410227890 */ /* 0x000fe4000ff5e0ff */
[----:B------:R-:W-:Y:S02]  /*2080*/  UIADD3 UR36, UP3, UPT, UR30, 0x100, URZ ;  /* 0x000001001e247890 */ /* 0x000fe4000ff7e0ff */
[----:B------:R-:W-:-:S02]  /*2090*/  UIADD3.X UR7, UPT, UPT, UR17, URZ, URZ, UP0, !UPT ;  /* 0x000000ff11077290 */ /* 0x000fc400087fe4ff */
[----:B------:R-:W-:Y:S02]  /*20a0*/  UIADD3.X UR33, UPT, UPT, UR31, URZ, URZ, UP1, !UPT ;  /* 0x000000ff1f217290 */ /* 0x000fe40008ffe4ff */
[----:B------:R-:W-:Y:S02]  /*20b0*/  UIADD3.X UR35, UPT, UPT, UR17, URZ, URZ, UP2, !UPT ;  /* 0x000000ff11237290 */ /* 0x000fe400097fe4ff */
[----:B------:R-:W-:Y:S01]  /*20c0*/  UIADD3.X UR37, UPT, UPT, UR31, URZ, URZ, UP3, !UPT ;  /* 0x000000ff1f257290 */ /* 0x000fe20009ffe4ff */
        /* <DEDUP_REMOVED lines=8> */
[----:B------:R3:W-:Y:S01]  /*2150*/  UTCHMMA gdesc[UR10], gdesc[UR12], tmem[UR23], tmem[UR38], idesc[UR39], UPT ;  /* 0x00ff260c0a0075ea */ /* 0x0007e2000b800017 */
[----:B------:R-:W-:Y:S01]  /*2160*/  UMOV UR44, 0x0 ;  /* 0x00000000002c7882 */ /* 0x000fe20000000000 */
[----:B------:R-:W-:Y:S01]  /*2170*/  UMOV UR45, 0x8110010 ;  /* 0x08110010002d7882 */ /* 0x000fe20000000000 */
[----:B------:R3:W-:Y:S01]  /*2180*/  UTCHMMA gdesc[UR16], gdesc[UR30], tmem[UR23], tmem[UR40], idesc[UR41], UPT ;  /* 0x00ff281e100075ea */ /* 0x0007e2000b800017 */
[----:B------:R3:W-:Y:S01]  /*2190*/  UTCHMMA gdesc[UR6], gdesc[UR32], tmem[UR23], tmem[UR42], idesc[UR43], UPT ;  /* 0x00ff2a20060075ea */ /* 0x0007e2000b800017 */
[----:B------:R3:W-:Y:S01]  /*21a0*/  UTCHMMA gdesc[UR34], gdesc[UR36], tmem[UR23], tmem[UR44], idesc[UR45], UPT ;  /* 0x00ff2c24220075ea */ /* 0x0007e2000b800017 */
[----:B------:R-:W-:Y:S01]  /*21b0*/  NOP ;  /* 0x0000000000007918 */ /* 0x000fe20000000000 */
.L_x_60:
[----:B------:R-:W-:Y:S01]  /*21c0*/  ELECT P0, URZ, PT ;  /* 0x0000000000ff782f */ /* 0x000fe20003800000 */
[----:B---3--:R-:W-:-:S03]  /*21d0*/  UIADD3 UR6, UPT, UPT, UR28, 0xc010, URZ ;  /* 0x0000c0101c067890 */ /* 0x008fc6000fffe0ff */
[----:B------:R-:W-:Y:S01]  /*21e0*/  ISETP.LT.U32.AND P0, PT, R36, 0x20, P0 ;  /* 0x000000202400780c */ /* 0x000fe20000701070 */
[----:B------:R-:W-:-:S12]  /*21f0*/  UMOV UR7, URZ ;  /* 0x000000ff00077c82 */ /* 0x000fd80008000000 */
[----:B------:R-:W-:Y:S01]  /*2200*/  VOTEU.ANY UP0, P0 ;  /* 0x0000000000ff7886 */ /* 0x000fe20000000100 */
[----:B------:R-:W-:-:S04]  /*2210*/  VOTEU.ANY UP1, P0 ;  /* 0x0000000000ff7886 */ /* 0x000fc80000020100 */
[----:B------:R-:W-:Y:S02]  /*2220*/  @UP0 UMOV UR6, UR6 ;  /* 0x0000000600060c82 */ /* 0x000fe40008000000 */
[----:B------:R3:W-:Y:S01]  /*2230*/  @UP1 UTCBAR [UR6], URZ ;  /* 0x000000ff060013e9 */ /* 0x0007e200080000ff */
[----:B------:R-:W-:Y:S06]  /*2240*/  BAR.SYNC.DEFER_BLOCKING 0x0 ;  /* 0x0000000000007b1d */ /* 0x000fec0000010000 */
[----:B------:R-:W4:Y:S02]  /*2250*/  SYNCS.PHASECHK.TRANS64.TRYWAIT P0, [UR28+0xc010], R2 ;  /* 0x00c01002ff0075a7 */ /* 0x000f24000800111c */
[----:B---34-:R-:W-:Y:S05]  /*2260*/  @!P0 BRA `(.L_x_61) ;  /* 0x0000000400e88947 */ /* 0x018fea0003800000 */
.L_x_73:
[----:B------:R-:W-:Y:S02]  /*2270*/  UIADD3 UR9, UPT, UPT, UR9, 0x1, URZ ;  /* 0x0000000109097890 */ /* 0x000fe4000fffe0ff */
[----:B------:R-:W-:Y:S02]  /*2280*/  UIADD3 UR14, UPT, UPT, UR14, 0x40, URZ ;  /* 0x000000400e0e7890 */ /* 0x000fe4000fffe0ff */
[----:B------:R-:W-:-:S04]  /*2290*/  UISETP.NE.U32.AND UP0, UPT, UR9, 0x2, UPT ;  /* 0x000000020900788c */ /* 0x000fc8000bf05070 */
[----:B------:R-:W-:Y:S02]  /*22a0*/  USEL UR5, URZ, 0x1, UP0 ;  /* 0x00000001ff057887 */ /* 0x000fe40008000000 */
[----:B------:R-:W-:Y:S02]  /*22b0*/  USEL UR9, UR9, URZ, UP0 ;  /* 0x000000ff09097287 */ /* 0x000fe40008000000 */
[----:B--2---:R-:W-:Y:S02]  /*22c0*/  UISETP.GE.AND UP0, UPT, UR14, UR29, UPT ;  /* 0x0000001d0e00728c */ /* 0x004fe4000bf06270 */
[----:B------:R-:W-:-:S07]  /*22d0*/  ULOP3.LUT UR4, UR4, UR5, URZ, 0x3c, !UPT ;  /* 0x0000000504047292 */ /* 0x000fce000f8e3cff */
[----:B------:R-:W-:Y:S05]  /*22e0*/  BRA.U !UP0, `(.L_x_62) ;  /* 0xfffffff908b47547 */ /* 0x000fea000b83ffff */
.L_x_55:
[----:B----4-:R-:W-:Y:S06]  /*22f0*/  BAR.SYNC.DEFER_BLOCKING 0x0 ;  /* 0x0000000000007b1d */ /* 0x010fec0000010000 */
[----:B------:R-:W-:Y:S04]  /*2300*/  BSSY.RECONVERGENT B4, `(.L_x_63) ;  /* 0x0000004000047945 */ /* 0x000fe80003800200 */
[----:B------:R-:W-:Y:S05]  /*2310*/  @P3 BRA `(.L_x_64) ;  /* 0x0000000000083947 */ /* 0x000fea0003800000 */
[----:B------:R-:W2:Y:S02]  /*2320*/  SYNCS.CCTL.IV [UR8+0xc000] ;  /* 0x00c00000ff0079b1 */ /* 0x000ea40008000008 */
[----:B--2---:R-:W2:Y:S02]  /*2330*/  SYNCS.CCTL.IV [UR8+0xc010] ;  /* 0x00c01000ff0079b1 */ /* 0x004ea40008000008 */
.L_x_64:
[----:B------:R-:W-:Y:S05]  /*2340*/  BSYNC.RECONVERGENT B4 ;  /* 0x0000000000047941 */ /* 0x000fea0003800200 */
.L_x_63:
[----:B--2---:R-:W-:Y:S06]  /*2350*/  BAR.SYNC.DEFER_BLOCKING 0x0 ;  /* 0x0000000000007b1d */ /* 0x004fec0000010000 */
[----:B------:R-:W-:Y:S04]  /*2360*/  BSSY.RECONVERGENT B4, `(.L_x_65) ;  /* 0x0000004000047945 */ /* 0x000fe80003800200 */
[----:B------:R-:W-:Y:S05]  /*2370*/  @P3 BRA `(.L_x_66) ;  /* 0x0000000000083947 */ /* 0x000fea0003800000 */
[----:B------:R-:W2:Y:S02]  /*2380*/  SYNCS.CCTL.IV [UR8+0xc008] ;  /* 0x00c00800ff0079b1 */ /* 0x000ea40008000008 */
[----:B--2---:R-:W2:Y:S02]  /*2390*/  SYNCS.CCTL.IV [UR8+0xc018] ;  /* 0x00c01800ff0079b1 */ /* 0x004ea40008000008 */
.L_x_66:
[----:B------:R-:W-:Y:S05]  /*23a0*/  BSYNC.RECONVERGENT B4 ;  /* 0x0000000000047941 */ /* 0x000fea0003800200 */
.L_x_65:
[----:B------:R-:W-:Y:S01]  /*23b0*/  USHF.L.U32 UR4, UR22, 0x15, URZ ;  /* 0x0000001516047899 */ /* 0x000fe200080006ff */
[C---:B------:R-:W-:Y:S01]  /*23c0*/  IMAD.SHL.U32 R2, R0.reuse, 0x10, RZ ;  /* 0x0000001000027824 */ /* 0x040fe200078e00ff */
[----:B------:R-:W-:Y:S01]  /*23d0*/  USHF.L.U32 UR22, UR22, 0x3, URZ ;  /* 0x0000000316167899 */ /* 0x000fe200080006ff */
[----:B-----5:R-:W-:Y:S01]  /*23e0*/  SHF.R.U32.HI R3, RZ, 0x1, R0 ;  /* 0x00000001ff037819 */ /* 0x020fe20000011600 */
[----:B------:R-:W-:Y:S01]  /*23f0*/  ULOP3.LUT UR4, UR4, 0x600000, URZ, 0xc0, !UPT ;  /* 0x0060000004047892 */ /* 0x000fe2000f8ec0ff */
[----:B------:R-:W-:Y:S01]  /*2400*/  IMAD.SHL.U32 R0, R0, 0x80, RZ ;  /* 0x0000008000007824 */ /* 0x000fe200078e00ff */
[----:B------:R-:W-:Y:S01]  /*2410*/  ULOP3.LUT UR22, UR22, 0x20, URZ, 0xc0, !UPT ;  /* 0x0000002016167892 */ /* 0x000fe2000f8ec0ff */
[----:B------:R-:W-:Y:S02]  /*2420*/  LOP3.LUT R2, R2, 0x70, RZ, 0xc0, !PT ;  /* 0x0000007002027812 */ /* 0x000fe400078ec0ff */
[----:B------:R-:W-:Y:S01]  /*2430*/  ELECT P0, URZ, PT ;  /* 0x0000000000ff782f */ /* 0x000fe20003800000 */
[----:B------:R-:W-:Y:S01]  /*2440*/  UIADD3 UR4, UPT, UPT, UR22, UR4, UR23 ;  /* 0x0000000416047290 */ /* 0x000fe2000fffe017 */
[----:B------:R-:W-:Y:S01]  /*2450*/  LOP3.LUT R3, R2, 0x40, R3, 0x78, !PT ;  /* 0x0000004002037812 */ /* 0x000fe200078e7803 */
[----:B------:R-:W-:Y:S01]  /*2460*/  UMOV UR9, UR18 ;  /* 0x0000001200097c82 */ /* 0x000fe20008000000 */
[----:B------:R-:W-:Y:S01]  /*2470*/  ISETP.LT.U32.AND P0, PT, R36, 0x20, P0 ;  /* 0x000000202400780c */ /* 0x000fe20000701070 */
[----:B------:R-:W-:Y:S01]  /*2480*/  UMOV UR10, UR15 ;  /* 0x0000000f000a7c82 */ /* 0x000fe20008000000 */
[----:B------:R-:W-:-:S04]  /*2490*/  LOP3.LUT R0, R3, 0x3f80, R0, 0xf8, !PT ;  /* 0x00003f8003007812 */ /* 0x000fc800078ef800 */
[----:B------:R-:W3:Y:S01]  /*24a0*/  LDTM.x32 R4, tmem[UR4] ;  /* 0x00000004000479ee */ /* 0x000ee200082c0000 */
[C---:B------:R-:W-:Y:S01]  /*24b0*/  LOP3.LUT R2, R0.reuse, 0x10, RZ, 0x3c, !PT ;  /* 0x0000001000027812 */ /* 0x040fe200078e3cff */
[----:B------:R-:W-:Y:S01]  /*24c0*/  NOP ;  /* 0x0000000000007918 */ /* 0x000fe20000000000 */
[----:B------:R-:W-:-:S04]  /*24d0*/  LOP3.LUT R3, R0, 0x20, RZ, 0x3c, !PT ;  /* 0x0000002000037812 */ /* 0x000fc800078e3cff */
[----:B---3--:R-:W-:Y:S01]  /*24e0*/  VOTEU.ANY UP1, P0 ;  /* 0x0000000000ff7886 */ /* 0x008fe20000020100 */
[----:B------:R-:W-:Y:S01]  /*24f0*/  VOTEU.ANY UP0, P0 ;  /* 0x0000000000ff7886 */ /* 0x000fe20000000100 */
[----:B------:R-:W-:Y:S02]  /*2500*/  F2FP.F16.F32.PACK_AB R4, R5, R4 ;  /* 0x000000040504723e */ /* 0x000fe400000000ff */
[----:B------:R-:W-:Y:S02]  /*2510*/  F2FP.F16.F32.PACK_AB R5, R7, R6 ;  /* 0x000000060705723e */ /* 0x000fe400000000ff */
[----:B------:R-:W-:Y:S02]  /*2520*/  F2FP.F16.F32.PACK_AB R12, R13, R12 ;  /* 0x0000000c0d0c723e */ /* 0x000fe400000000ff */
[----:B------:R-:W-:Y:S02]  /*2530*/  F2FP.F16.F32.PACK_AB R6, R9, R8 ;  /* 0x000000080906723e */ /* 0x000fe400000000ff */
[----:B------:R-:W-:-:S02]  /*2540*/  F2FP.F16.F32.PACK_AB R7, R11, R10 ;  /* 0x0000000a0b07723e */ /* 0x000fc400000000ff */
[----:B------:R-:W-:Y:S02]  /*2550*/  F2FP.F16.F32.PACK_AB R13, R15, R14 ;  /* 0x0000000e0f0d723e */ /* 0x000fe400000000ff */
[----:B------:R-:W-:Y:S01]  /*2560*/  F2FP.F16.F32.PACK_AB R20, R21, R20 ;  /* 0x000000141514723e */ /* 0x000fe200000000ff */
[----:B--2---:R2:W-:Y:S01]  /*2570*/  STS.128 [R0+UR8], R4 ;  /* 0x0000000400007988 */ /* 0x0045e20008000c08 */
[----:B------:R-:W-:Y:S02]  /*2580*/  F2FP.F16.F32.PACK_AB R14, R17, R16 ;  /* 0x00000010110e723e */ /* 0x000fe400000000ff */
[----:B------:R-:W-:Y:S02]  /*2590*/  F2FP.F16.F32.PACK_AB R15, R19, R18 ;  /* 0x00000012130f723e */ /* 0x000fe400000000ff */
[----:B------:R-:W-:Y:S02]  /*25a0*/  F2FP.F16.F32.PACK_AB R21, R23, R22 ;  /* 0x000000161715723e */ /* 0x000fe400000000ff */
[----:B------:R-:W-:Y:S01]  /*25b0*/  F2FP.F16.F32.PACK_AB R28, R29, R28 ;  /* 0x0000001c1d1c723e */ /* 0x000fe200000000ff */
[----:B------:R2:W-:Y:S01]  /*25c0*/  STS.128 [R2+UR8], R12 ;  /* 0x0000000c02007988 */ /* 0x0005e20008000c08 */
[----:B------:R-:W-:-:S02]  /*25d0*/  F2FP.F16.F32.PACK_AB R22, R25, R24 ;  /* 0x000000181916723e */ /* 0x000fc400000000ff */
[----:B------:R-:W-:Y:S02]  /*25e0*/  F2FP.F16.F32.PACK_AB R23, R27, R26 ;  /* 0x0000001a1b17723e */ /* 0x000fe400000000ff */
[----:B------:R-:W-:Y:S02]  /*25f0*/  F2FP.F16.F32.PACK_AB R29, R31, R30 ;  /* 0x0000001e1f1d723e */ /* 0x000fe400000000ff */
[----:B------:R-:W-:Y:S01]  /*2600*/  F2FP.F16.F32.PACK_AB R30, R33, R32 ;  /* 0x00000020211e723e */ /* 0x000fe200000000ff */
[----:B------:R2:W-:Y:S01]  /*2610*/  STS.128 [R3+UR8], R20 ;  /* 0x0000001403007988 */ /* 0x0005e20008000c08 */
[----:B------:R-:W-:Y:S02]  /*2620*/  F2FP.F16.F32.PACK_AB R31, R35, R34 ;  /* 0x00000022231f723e */ /* 0x000fe400000000ff */
[----:B------:R-:W-:-:S05]  /*2630*/  LOP3.LUT R8, R0, 0x30, RZ, 0x3c, !PT ;  /* 0x0000003000087812 */ /* 0x000fca00078e3cff */
[----:B------:R2:W-:Y:S01]  /*2640*/  STS.128 [R8+UR8], R28 ;  /* 0x0000001c08007988 */ /* 0x0005e20008000c08 */
[----:B------:R3:W-:Y:S06]  /*2650*/  MEMBAR.ALL.CTA ;  /* 0x0000000000007992 */ /* 0x0007ec0000008000 */
[----:B---3--:R-:W3:Y:S02]  /*2660*/  FENCE.VIEW.ASYNC.S ;  /* 0x00000000000073c6 */ /* 0x008ee40000000000 */
[----:B---3--:R-:W-:Y:S06]  /*2670*/  BAR.SYNC.DEFER_BLOCKING 0x0 ;  /* 0x0000000000007b1d */ /* 0x008fec0000010000 */
[----:B------:R2:W-:Y:S01]  /*2680*/  @UP1 UTMASTG.2D [UR8], [UR20] ;  /* 0x00000008140013b5 */ /* 0x0005e20008008000 */
[----:B------:R0:W-:Y:S01]  /*2690*/  UTMACMDFLUSH ;  /* 0x00000000000079b7 */ /* 0x0001e20000000000 */
[----:B------:R-:W-:-:S04]  /*26a0*/  DEPBAR.LE SB0, 0x0 ;  /* 0x000080000000791a */ /* 0x000fc80000000000 */
[----:B------:R-:W-:Y:S08]  /*26b0*/  BAR.SYNC.DEFER_BLOCKING 0x0 ;  /* 0x0000000000007b1d */ /* 0x000ff00000010000 */
[----:B------:R-:W-:Y:S06]  /*26c0*/  BAR.SYNC.DEFER_BLOCKING 0x0 ;  /* 0x0000000000007b1d */ /* 0x000fec0000010000 */
[----:B--2---:R-:W-:Y:S05]  /*26d0*/  @P2 BRA `(.L_x_67) ;  /* 0x0000000000a02947 */ /* 0x004fea0003800000 */
[----:B------:R-:W2:Y:S01]  /*26e0*/  S2UR UR5, SR_CgaCtaId ;  /* 0x00000000000579c3 */ /* 0x000ea20000008800 */
[----:B------:R-:W-:Y:S01]  /*26f0*/  NOP ;  /* 0x0000000000007918 */ /* 0x000fe20000000000 */
[----:B------:R-:W-:Y:S01]  /*2700*/  UMOV UR4, 0x50 ;  /* 0x0000005000047882 */ /* 0x000fe20000000000 */
[----:B------:R-:W-:Y:S02]  /*2710*/  IMAD.U32 R0, RZ, RZ, UR23 ;  /* 0x00000017ff007e24 */ /* 0x000fe4000f8e00ff */
[----:B------:R-:W-:Y:S02]  /*2720*/  IMAD.MOV.U32 R3, RZ, RZ, 0x3 ;  /* 0x00000003ff037424 */ /* 0x000fe400078e00ff */
[----:B------:R-:W-:Y:S01]  /*2730*/  IMAD.MOV.U32 R7, RZ, RZ, 0x1 ;  /* 0x00000001ff077424 */ /* 0x000fe200078e00ff */
[----:B------:R-:W-:-:S04]  /*2740*/  LOP3.LUT R0, R0, 0xffff, RZ, 0xc0, !PT ;  /* 0x0000ffff00007812 */ /* 0x000fc800078ec0ff */
[----:B------:R-:W-:-:S05]  /*2750*/  SHF.R.U32.HI R0, RZ, 0x5, R0 ;  /* 0x00000005ff007819 */ /* 0x000fca0000011600 */
[----:B------:R-:W-:Y:S01]  /*2760*/  VIADD R2, R0, 0x10 ;  /* 0x0000001000027836 */ /* 0x000fe20000000000 */
[----:B------:R-:W-:Y:S01]  /*2770*/  SHF.L.U32 R0, R3, R0, RZ ;  /* 0x0000000003007219 */ /* 0x000fe200000006ff */
[----:B--2---:R-:W-:-:S03]  /*2780*/  ULEA UR6, UR5, UR4, 0x18 ;  /* 0x0000000405067291 */ /* 0x004fc6000f8ec0ff */
[----:B------:R-:W-:-:S04]  /*2790*/  SHF.L.U32 R3, R7, R2, RZ ;  /* 0x0000000207037219 */ /* 0x000fc800000006ff */
[----:B------:R-:W-:Y:S02]  /*27a0*/  LOP3.LUT R0, R3, R0, RZ, 0xfc, !PT ;  /* 0x0000000003007212 */ /* 0x000fe400078efcff */
[----:B------:R-:W2:Y:S02]  /*27b0*/  LDS R5, [UR6] ;  /* 0x00000006ff057984 */ /* 0x000ea40008000800 */
[C---:B------:R-:W-:Y:S02]  /*27c0*/  LOP3.LUT R2, R0.reuse, 0xffff, RZ, 0xc0, !PT ;  /* 0x0000ffff00027812 */ /* 0x040fe400078ec0ff */
[----:B--2---:R-:W-:-:S04]  /*27d0*/  LOP3.LUT R3, R0, 0xffff, R5, 0x80, !PT ;  /* 0x0000ffff00037812 */ /* 0x004fc800078e8005 */
[----:B------:R-:W-:-:S13]  /*27e0*/  ISETP.NE.AND P0, PT, R3, R2, PT ;  /* 0x000000020300720c */ /* 0x000fda0003f05270 */
[----:B------:R-:W-:Y:S05]  /*27f0*/  @P0 BRA `(.L_x_68) ;  /* 0x0000000000500947 */ /* 0x000fea0003800000 */
[----:B------:R-:W-:Y:S02]  /*2800*/  SHF.R.U32.HI R5, RZ, 0x10, R5 ;  /* 0x00000010ff057819 */ /* 0x000fe40000011605 */
[----:B------:R-:W-:-:S04]  /*2810*/  SHF.R.U32.HI R2, RZ, 0x10, R0 ;  /* 0x00000010ff027819 */ /* 0x000fc80000011600 */
[----:B------:R-:W-:-:S04]  /*2820*/  LOP3.LUT R5, R5, R2, RZ, 0xc0, !PT ;  /* 0x0000000205057212 */ /* 0x000fc800078ec0ff */
[----:B------:R-:W-:-:S13]  /*2830*/  ISETP.NE.AND P0, PT, R5, R2, PT ;  /* 0x000000020500720c */ /* 0x000fda0003f05270 */
[----:B------:R-:W-:Y:S05]  /*2840*/  @P0 BRA `(.L_x_69) ;  /* 0x0000000000300947 */ /* 0x000fea0003800000 */
[----:B------:R-:W-:Y:S01]  /*2850*/  R2UR UR4, R0 ;  /* 0x00000000000472ca */ /* 0x000fe200000e0000 */
[----:B------:R-:W-:Y:S01]  /*2860*/  VOTEU.ANY UR5, UPT, PT ;  /* 0x0000000000057886 */ /* 0x000fe200038e0100 */
[----:B------:R-:W2:Y:S01]  /*2870*/  S2R R0, SR_LANEID ;  /* 0x0000000000007919 */ /* 0x000ea20000000000 */
[----:B------:R-:W-:-:S10]  /*2880*/  UFLO.U32 UR5, UR5 ;  /* 0x00000005000572bd */ /* 0x000fd400080e0000 */
[----:B------:R-:W-:-:S06]  /*2890*/  ULOP3.LUT UR4, URZ, UR4, URZ, 0x33, !UPT ;  /* 0x00000004ff047292 */ /* 0x000fcc000f8e33ff */
[----:B------:R-:W-:-:S04]  /*28a0*/  IMAD.U32 R2, RZ, RZ, UR4 ;  /* 0x00000004ff027e24 */ /* 0x000fc8000f8e00ff */
[----:B------:R-:W3:Y:S02]  /*28b0*/  REDUX UR7, R2 ;  /* 0x00000000020773c4 */ /* 0x000ee40000000000 */
[----:B------:R4:W-:Y:S01]  /*28c0*/  UTCATOMSWS.AND URZ, UR4 ;  /* 0x0000000400ff79e3 */ /* 0x0009e20008000000 */
[----:B--2---:R-:W-:Y:S01]  /*28d0*/  ISETP.EQ.U32.AND P0, PT, R0, UR5, PT ;  /* 0x0000000500007c0c */ /* 0x004fe2000bf02070 */
[----:B---3--:R-:W-:-:S12]  /*28e0*/  IMAD.U32 R0, RZ, RZ, UR7 ;  /* 0x00000007ff007e24 */ /* 0x008fd8000f8e00ff */
[----:B------:R4:W-:Y:S01]  /*28f0*/  @P0 ATOMS.AND RZ, [UR6], R0 ;  /* 0x00000000ffff098c */ /* 0x0009e2000a800006 */
[----:B------:R-:W-:Y:S05]  /*2900*/  BRA `(.L_x_67) ;  /* 0x0000000000147947 */ /* 0x000fea0003800000 */
.L_x_69:
[----:B------:R-:W-:-:S07]  /*2910*/  MOV R2, 0x2930 ;  /* 0x0000293000027802 */ /* 0x000fce0000000f00 */
[----:B-1----:R-:W-:Y:S05]  /*2920*/  CALL.REL.NOINC `($__internal_0_$__cuda_sm10x_tcgen05_guardrail_trap_col_being_dealloced_not_returned_by_alloc) ;  /* 0x0000000000447944 */ /* 0x002fea0003c00000 */
[----:B------:R-:W-:Y:S05]  /*2930*/  BRA `(.L_x_67) ;  /* 0x0000000000087947 */ /* 0x000fea0003800000 */
.L_x_68:
[----:B------:R-:W-:-:S07]  /*2940*/  MOV R2, 0x2960 ;  /* 0x0000296000027802 */ /* 0x000fce0000000f00 */
[----:B-1----:R-:W-:Y:S05]  /*2950*/  CALL.REL.NOINC `($__internal_2_$__cuda_sm10x_tcgen05_guardrail_trap_unallocated_columns_being_dealloced) ;  /* 0x0000000000507944 */ /* 0x002fea0003c00000 */
.L_x_67:
[----:B------:R-:W-:Y:S01]  /*2960*/  NOP ;  /* 0x0000000000007918 */ /* 0x000fe20000000000 */
[----:B----4-:R-:W-:Y:S05]  /*2970*/  EXIT ;  /* 0x000000000000794d */ /* 0x010fea0003800000 */
.L_x_56:
[----:B------:R-:W2:Y:S02]  /*2980*/  SYNCS.PHASECHK.TRANS64.TRYWAIT P0, [UR8+0xc000], RZ ;  /* 0x00c000ffff0075a7 */ /* 0x000ea40008001108 */
[----:B--2---:R-:W-:Y:S05]  /*2990*/  @!P0 BRA `(.L_x_56) ;  /* 0xfffffffc00f88947 */ /* 0x004fea000383ffff */
[----:B------:R-:W-:Y:S05]  /*29a0*/  BRA `(.L_x_70) ;  /* 0xfffffff000487947 */ /* 0x000fea000383ffff */
.L_x_58:
[----:B------:R-:W2:Y:S02]  /*29b0*/  SYNCS.PHASECHK.TRANS64.TRYWAIT P1, [UR8+0xc010], RZ ;  /* 0x00c010ffff0075a7 */ /* 0x000ea40008021108 */
[----:B--2---:R-:W-:Y:S05]  /*29c0*/  @!P1 BRA `(.L_x_58) ;  /* 0xfffffffc00f89947 */ /* 0x004fea000383ffff */
[----:B------:R-:W-:Y:S05]  /*29d0*/  BRA `(.L_x_71) ;  /* 0xfffffff000e47947 */ /* 0x000fea000383ffff */
.L_x_59:
[----:B------:R-:W3:Y:S02]  /*29e0*/  SYNCS.PHASECHK.TRANS64.TRYWAIT P0, [UR28+0xc000], R2 ;  /* 0x00c00002ff0075a7 */ /* 0x000ee4000800111c */
[----:B---3--:R-:W-:Y:S05]  /*29f0*/  @!P0 BRA `(.L_x_59) ;  /* 0xfffffffc00f88947 */ /* 0x008fea000383ffff */
[----:B------:R-:W-:Y:S05]  /*2a00*/  BRA `(.L_x_72) ;  /* 0xfffffff400647947 */ /* 0x000fea000383ffff */
.L_x_61:
[----:B------:R-:W3:Y:S02]  /*2a10*/  SYNCS.PHASECHK.TRANS64.TRYWAIT P0, [UR28+0xc010], R2 ;  /* 0x00c01002ff0075a7 */ /* 0x000ee4000800111c */
[----:B---3--:R-:W-:Y:S05]  /*2a20*/  @!P0 BRA `(.L_x_61) ;  /* 0xfffffffc00f88947 */ /* 0x008fea000383ffff */
[----:B------:R-:W-:Y:S05]  /*2a30*/  BRA `(.L_x_73) ;  /* 0xfffffff8000c7947 */ /* 0x000fea000383ffff */
        .weak           $__internal_0_$__cuda_sm10x_tcgen05_guardrail_trap_col_being_dealloced_not_returned_by_alloc
        .type           $__internal_0_$__cuda_sm10x_tcgen05_guardrail_trap_col_being_dealloced_not_returned_by_alloc,@function
        .size           $__internal_0_$__cuda_sm10x_tcgen05_guardrail_trap_col_being_dealloced_not_returned_by_alloc,($__internal_1_$__cuda_sm10x_tcgen05_guardrail_trap_phase_invalid_during_alloc - $__internal_0_$__cuda_sm10x_tcgen05_guardrail_trap_col_being_dealloced_not_returned_by_alloc)
$__internal_0_$__cuda_sm10x_tcgen05_guardrail_trap_col_being_dealloced_not_returned_by_alloc:
[----:B------:R-:W-:Y:S05]  /*2a40*/  BPT.TRAP 0x1 ;  /* 0x000000040000795c */ /* 0x000fea0000300000 */
[----:B------:R-:W-:-:S04]  /*2a50*/  IMAD.MOV.U32 R3, RZ, RZ, 0x0 ;  /* 0x00000000ff037424 */ /* 0x000fc800078e00ff */
[----:B------:R-:W-:Y:S05]  /*2a60*/  RET.REL.NODEC R2 `(gluon_tcgen05) ;  /* 0xffffffd402647950 */ /* 0x000fea0003c3ffff */
        .weak           $__internal_1_$__cuda_sm10x_tcgen05_guardrail_trap_phase_invalid_during_alloc
        .type           $__internal_1_$__cuda_sm10x_tcgen05_guardrail_trap_phase_invalid_during_alloc,@function
        .size           $__internal_1_$__cuda_sm10x_tcgen05_guardrail_trap_phase_invalid_during_alloc,($__internal_2_$__cuda_sm10x_tcgen05_guardrail_trap_unallocated_columns_being_dealloced - $__internal_1_$__cuda_sm10x_tcgen05_guardrail_trap_phase_invalid_during_alloc)
$__internal_1_$__cuda_sm10x_tcgen05_guardrail_trap_phase_invalid_during_alloc:
[----:B------:R-:W-:Y:S05]  /*2a70*/  BPT.TRAP 0x1 ;  /* 0x000000040000795c */ /* 0x000fea0000300000 */
[----:B------:R-:W-:-:S04]  /*2a80*/  IMAD.MOV.U32 R3, RZ, RZ, 0x0 ;  /* 0x00000000ff037424 */ /* 0x000fc800078e00ff */
[----:B------:R-:W-:Y:S05]  /*2a90*/  RET.REL.NODEC R2 `(gluon_tcgen05) ;  /* 0xffffffd402587950 */ /* 0x000fea0003c3ffff */
        .weak           $__internal_2_$__cuda_sm10x_tcgen05_guardrail_trap_unallocated_columns_being_dealloced
        .type           $__internal_2_$__cuda_sm10x_tcgen05_guardrail_trap_unallocated_columns_being_dealloced,@function
        .size           $__internal_2_$__cuda_sm10x_tcgen05_guardrail_trap_unallocated_columns_being_dealloced,(.L_x_77 - $__internal_2_$__cuda_sm10x_tcgen05_guardrail_trap_unallocated_columns_being_dealloced)
$__internal_2_$__cuda_sm10x_tcgen05_guardrail_trap_unallocated_columns_being_dealloced:
[----:B------:R-:W-:Y:S05]  /*2aa0*/  BPT.TRAP 0x1 ;  /* 0x000000040000795c */ /* 0x000fea0000300000 */
[----:B------:R-:W-:-:S04]  /*2ab0*/  IMAD.MOV.U32 R3, RZ, RZ, 0x0 ;  /* 0x00000000ff037424 */ /* 0x000fc800078e00ff */
[----:B------:R-:W-:Y:S05]  /*2ac0*/  RET.REL.NODEC R2 `(gluon_tcgen05) ;  /* 0xffffffd4024c7950 */ /* 0x000fea0003c3ffff */
.L_x_74:
[----:B------:R-:W-:-:S00]  /*2ad0*/  BRA `(.L_x_74) ;  /* 0xfffffffc00fc7947 */ /* 0x000fc0000383ffff */
[----:B------:R-:W-:-:S00]  /*2ae0*/  NOP ;  /* 0x0000000000007918 */ /* 0x000fc00000000000 */
        /* <DEDUP_REMOVED lines=9> */
.L_x_77:


//--------------------- .nv.shared.gluon_tcgen05  --------------------------
	.section	.nv.shared.gluon_tcgen05,"aw",@nobits
	.sectionflags	@""
	.align	16
	.zero		1024


//--------------------- .nv.shared.reserved.0     --------------------------
	.section	.nv.shared.reserved.0,"aw",@nobits
	.align	8
	.weak		__nv_reservedSMEM_offset_0_alias
	.size		__nv_reservedSMEM_offset_0_alias, 0, 64
	.other		__nv_reservedSMEM_offset_0_alias,@"STO_CUDA_RESERVED_SHARED STV_DEFAULT"
__nv_reservedSMEM_offset_0_alias:
	.zero		0
.nv.shared.reserved.0:
	.zero		64
	.weak		__nv_reservedSMEM_allocation_phase
	.type		__nv_reservedSMEM_allocation_phase,@object
	.size		__nv_reservedSMEM_allocation_phase,(.L_0 - __nv_reservedSMEM_allocation_phase)
__nv_reservedSMEM_allocation_phase:
	.zero		1
.L_0:
	.zero		7
	.weak		__nv_reservedSMEM_devtool_atexit_pc
	.type		__nv_reservedSMEM_devtool_atexit_pc,@object
	.size		__nv_reservedSMEM_devtool_atexit_pc,(__nv_reservedSMEM_allocation_mask - __nv_reservedSMEM_devtool_atexit_pc)
__nv_reservedSMEM_devtool_atexit_pc:
	.zero		8
	.weak		__nv_reservedSMEM_allocation_mask
	.type		__nv_reservedSMEM_allocation_mask,@object
	.size		__nv_reservedSMEM_allocation_mask,(.L_2 - __nv_reservedSMEM_allocation_mask)
__nv_reservedSMEM_allocation_mask:
	.zero		4
.L_2:


//--------------------- .nv.constant0.gluon_tcgen05 --------------------------
	.section	.nv.constant0.gluon_tcgen05,"a",@progbits
	.sectionflags	@""
	.align	4
.nv.constant0.gluon_tcgen05:
	.zero		976


//--------------------- SYMBOLS --------------------------

	.type		.nv.reservedSmem.offset0,@object
	.size		.nv.reservedSmem.offset0,0x4
	.type		.nv.reservedSmem.cap,@object
	.size		.nv.reservedSmem.cap,0x4
